//
// Generated by NVIDIA NVVM Compiler
//
// Compiler Build ID: CL-36424714
// Cuda compilation tools, release 13.0, V13.0.88
// Based on NVVM 20.0.0
//

.version 9.0
.target sm_100
.address_size 64

	// .globl	_Z17reduction_kernel0PdPKdl
// _ZZ17reduction_kernel0PdPKdlE4smem has been demoted
// _ZZ17reduction_kernel1PdPKdlE4smem has been demoted
// _ZZ17reduction_kernel2PdPKdlE4smem has been demoted
// _ZZ29matrix_vector_product_kernel2PdPKdS1_lE4smem has been demoted

.visible .entry _Z17reduction_kernel0PdPKdl(
	.param .u64 .ptr .align 1 _Z17reduction_kernel0PdPKdl_param_0,
	.param .u64 .ptr .align 1 _Z17reduction_kernel0PdPKdl_param_1,
	.param .u64 _Z17reduction_kernel0PdPKdl_param_2
)
{
	.reg .pred 	%p<12>;
	.reg .b32 	%r<17>;
	.reg .b64 	%rd<12>;
	.reg .b64 	%fd<32>;
	// demoted variable
	.shared .align 8 .b8 _ZZ17reduction_kernel0PdPKdlE4smem[8192];
	ld.param.u64 	%rd2, [_Z17reduction_kernel0PdPKdl_param_0];
	ld.param.u64 	%rd3, [_Z17reduction_kernel0PdPKdl_param_1];
	ld.param.u64 	%rd4, [_Z17reduction_kernel0PdPKdl_param_2];
	mov.u32 	%r1, %ctaid.x;
	mov.u32 	%r4, %ntid.x;
	mov.u32 	%r2, %tid.x;
	mad.lo.s32 	%r5, %r1, %r4, %r2;
	cvt.s64.s32 	%rd1, %r5;
	setp.le.s64 	%p1, %rd4, %rd1;
	shl.b32 	%r6, %r2, 3;
	mov.u32 	%r7, _ZZ17reduction_kernel0PdPKdlE4smem;
	add.s32 	%r3, %r7, %r6;
	@%p1 bra 	$L__BB0_2;
	cvta.to.global.u64 	%rd6, %rd3;
	shl.b64 	%rd7, %rd1, 3;
	add.s64 	%rd8, %rd6, %rd7;
	ld.global.f64 	%fd1, [%rd8];
	st.shared.f64 	[%r3], %fd1;
	bra.uni 	$L__BB0_3;
$L__BB0_2:
	mov.b64 	%rd5, 0;
	st.shared.u64 	[%r3], %rd5;
$L__BB0_3:
	bar.sync 	0;
	and.b32  	%r8, %r2, 1;
	setp.eq.b32 	%p2, %r8, 1;
	@%p2 bra 	$L__BB0_5;
	ld.shared.f64 	%fd2, [%r3+8];
	ld.shared.f64 	%fd3, [%r3];
	add.f64 	%fd4, %fd2, %fd3;
	st.shared.f64 	[%r3], %fd4;
$L__BB0_5:
	bar.sync 	0;
	and.b32  	%r9, %r2, 3;
	setp.ne.s32 	%p3, %r9, 0;
	@%p3 bra 	$L__BB0_7;
	ld.shared.f64 	%fd5, [%r3+16];
	ld.shared.f64 	%fd6, [%r3];
	add.f64 	%fd7, %fd5, %fd6;
	st.shared.f64 	[%r3], %fd7;
$L__BB0_7:
	bar.sync 	0;
	and.b32  	%r10, %r2, 7;
	setp.ne.s32 	%p4, %r10, 0;
	@%p4 bra 	$L__BB0_9;
	ld.shared.f64 	%fd8, [%r3+32];
	ld.shared.f64 	%fd9, [%r3];
	add.f64 	%fd10, %fd8, %fd9;
	st.shared.f64 	[%r3], %fd10;
$L__BB0_9:
	bar.sync 	0;
	and.b32  	%r11, %r2, 15;
	setp.ne.s32 	%p5, %r11, 0;
	@%p5 bra 	$L__BB0_11;
	ld.shared.f64 	%fd11, [%r3+64];
	ld.shared.f64 	%fd12, [%r3];
	add.f64 	%fd13, %fd11, %fd12;
	st.shared.f64 	[%r3], %fd13;
$L__BB0_11:
	bar.sync 	0;
	and.b32  	%r12, %r2, 31;
	setp.ne.s32 	%p6, %r12, 0;
	@%p6 bra 	$L__BB0_13;
	ld.shared.f64 	%fd14, [%r3+128];
	ld.shared.f64 	%fd15, [%r3];
	add.f64 	%fd16, %fd14, %fd15;
	st.shared.f64 	[%r3], %fd16;
$L__BB0_13:
	bar.sync 	0;
	and.b32  	%r13, %r2, 63;
	setp.ne.s32 	%p7, %r13, 0;
	@%p7 bra 	$L__BB0_15;
	ld.shared.f64 	%fd17, [%r3+256];
	ld.shared.f64 	%fd18, [%r3];
	add.f64 	%fd19, %fd17, %fd18;
	st.shared.f64 	[%r3], %fd19;
$L__BB0_15:
	bar.sync 	0;
	and.b32  	%r14, %r2, 127;
	setp.ne.s32 	%p8, %r14, 0;
	@%p8 bra 	$L__BB0_17;
	ld.shared.f64 	%fd20, [%r3+512];
	ld.shared.f64 	%fd21, [%r3];
	add.f64 	%fd22, %fd20, %fd21;
	st.shared.f64 	[%r3], %fd22;
$L__BB0_17:
	bar.sync 	0;
	and.b32  	%r15, %r2, 255;
	setp.ne.s32 	%p9, %r15, 0;
	@%p9 bra 	$L__BB0_19;
	ld.shared.f64 	%fd23, [%r3+1024];
	ld.shared.f64 	%fd24, [%r3];
	add.f64 	%fd25, %fd23, %fd24;
	st.shared.f64 	[%r3], %fd25;
$L__BB0_19:
	bar.sync 	0;
	and.b32  	%r16, %r2, 511;
	setp.ne.s32 	%p10, %r16, 0;
	@%p10 bra 	$L__BB0_21;
	ld.shared.f64 	%fd26, [%r3+2048];
	ld.shared.f64 	%fd27, [%r3];
	add.f64 	%fd28, %fd26, %fd27;
	st.shared.f64 	[%r3], %fd28;
$L__BB0_21:
	bar.sync 	0;
	setp.ne.s32 	%p11, %r2, 0;
	@%p11 bra 	$L__BB0_23;
	ld.shared.f64 	%fd29, [_ZZ17reduction_kernel0PdPKdlE4smem];
	ld.shared.f64 	%fd30, [_ZZ17reduction_kernel0PdPKdlE4smem+4096];
	add.f64 	%fd31, %fd29, %fd30;
	cvta.to.global.u64 	%rd9, %rd2;
	mul.wide.u32 	%rd10, %r1, 8;
	add.s64 	%rd11, %rd9, %rd10;
	st.global.f64 	[%rd11], %fd31;
$L__BB0_23:
	ret;

}
	// .globl	_Z17reduction_kernel1PdPKdl
.visible .entry _Z17reduction_kernel1PdPKdl(
	.param .u64 .ptr .align 1 _Z17reduction_kernel1PdPKdl_param_0,
	.param .u64 .ptr .align 1 _Z17reduction_kernel1PdPKdl_param_1,
	.param .u64 _Z17reduction_kernel1PdPKdl_param_2
)
{
	.reg .pred 	%p<12>;
	.reg .b32 	%r<18>;
	.reg .b64 	%rd<12>;
	.reg .b64 	%fd<32>;
	// demoted variable
	.shared .align 8 .b8 _ZZ17reduction_kernel1PdPKdlE4smem[8192];
	ld.param.u64 	%rd2, [_Z17reduction_kernel1PdPKdl_param_0];
	ld.param.u64 	%rd3, [_Z17reduction_kernel1PdPKdl_param_1];
	ld.param.u64 	%rd4, [_Z17reduction_kernel1PdPKdl_param_2];
	mov.u32 	%r1, %ctaid.x;
	mov.u32 	%r4, %ntid.x;
	mov.u32 	%r2, %tid.x;
	mad.lo.s32 	%r5, %r1, %r4, %r2;
	cvt.s64.s32 	%rd1, %r5;
	setp.le.s64 	%p1, %rd4, %rd1;
	shl.b32 	%r6, %r2, 3;
	mov.u32 	%r7, _ZZ17reduction_kernel1PdPKdlE4smem;
	add.s32 	%r3, %r7, %r6;
	@%p1 bra 	$L__BB1_2;
	cvta.to.global.u64 	%rd6, %rd3;
	shl.b64 	%rd7, %rd1, 3;
	add.s64 	%rd8, %rd6, %rd7;
	ld.global.f64 	%fd1, [%rd8];
	st.shared.f64 	[%r3], %fd1;
	bra.uni 	$L__BB1_3;
$L__BB1_2:
	mov.b64 	%rd5, 0;
	st.shared.u64 	[%r3], %rd5;
$L__BB1_3:
	bar.sync 	0;
	setp.gt.u32 	%p2, %r2, 511;
	@%p2 bra 	$L__BB1_5;
	add.s32 	%r9, %r3, %r6;
	ld.shared.f64 	%fd2, [%r9+8];
	ld.shared.f64 	%fd3, [%r9];
	add.f64 	%fd4, %fd2, %fd3;
	st.shared.f64 	[%r9], %fd4;
$L__BB1_5:
	bar.sync 	0;
	setp.gt.u32 	%p3, %r2, 255;
	@%p3 bra 	$L__BB1_7;
	mad.lo.s32 	%r10, %r2, 24, %r3;
	ld.shared.f64 	%fd5, [%r10+16];
	ld.shared.f64 	%fd6, [%r10];
	add.f64 	%fd7, %fd5, %fd6;
	st.shared.f64 	[%r10], %fd7;
$L__BB1_7:
	bar.sync 	0;
	setp.gt.u32 	%p4, %r2, 127;
	@%p4 bra 	$L__BB1_9;
	mad.lo.s32 	%r11, %r2, 56, %r3;
	ld.shared.f64 	%fd8, [%r11+32];
	ld.shared.f64 	%fd9, [%r11];
	add.f64 	%fd10, %fd8, %fd9;
	st.shared.f64 	[%r11], %fd10;
$L__BB1_9:
	bar.sync 	0;
	setp.gt.u32 	%p5, %r2, 63;
	@%p5 bra 	$L__BB1_11;
	mad.lo.s32 	%r12, %r2, 120, %r3;
	ld.shared.f64 	%fd11, [%r12+64];
	ld.shared.f64 	%fd12, [%r12];
	add.f64 	%fd13, %fd11, %fd12;
	st.shared.f64 	[%r12], %fd13;
$L__BB1_11:
	bar.sync 	0;
	setp.gt.u32 	%p6, %r2, 31;
	@%p6 bra 	$L__BB1_13;
	mad.lo.s32 	%r13, %r2, 248, %r3;
	ld.shared.f64 	%fd14, [%r13+128];
	ld.shared.f64 	%fd15, [%r13];
	add.f64 	%fd16, %fd14, %fd15;
	st.shared.f64 	[%r13], %fd16;
$L__BB1_13:
	bar.warp.sync 	-1;
	setp.gt.u32 	%p7, %r2, 15;
	@%p7 bra 	$L__BB1_15;
	mad.lo.s32 	%r14, %r2, 504, %r3;
	ld.shared.f64 	%fd17, [%r14+256];
	ld.shared.f64 	%fd18, [%r14];
	add.f64 	%fd19, %fd17, %fd18;
	st.shared.f64 	[%r14], %fd19;
$L__BB1_15:
	bar.warp.sync 	-1;
	setp.gt.u32 	%p8, %r2, 7;
	@%p8 bra 	$L__BB1_17;
	mad.lo.s32 	%r15, %r2, 1016, %r3;
	ld.shared.f64 	%fd20, [%r15+512];
	ld.shared.f64 	%fd21, [%r15];
	add.f64 	%fd22, %fd20, %fd21;
	st.shared.f64 	[%r15], %fd22;
$L__BB1_17:
	bar.warp.sync 	-1;
	setp.gt.u32 	%p9, %r2, 3;
	@%p9 bra 	$L__BB1_19;
	mad.lo.s32 	%r16, %r2, 2040, %r3;
	ld.shared.f64 	%fd23, [%r16+1024];
	ld.shared.f64 	%fd24, [%r16];
	add.f64 	%fd25, %fd23, %fd24;
	st.shared.f64 	[%r16], %fd25;
$L__BB1_19:
	bar.warp.sync 	-1;
	setp.gt.u32 	%p10, %r2, 1;
	@%p10 bra 	$L__BB1_21;
	mad.lo.s32 	%r17, %r2, 4088, %r3;
	ld.shared.f64 	%fd26, [%r17+2048];
	ld.shared.f64 	%fd27, [%r17];
	add.f64 	%fd28, %fd26, %fd27;
	st.shared.f64 	[%r17], %fd28;
$L__BB1_21:
	bar.warp.sync 	-1;
	setp.ne.s32 	%p11, %r2, 0;
	@%p11 bra 	$L__BB1_23;
	ld.shared.f64 	%fd29, [_ZZ17reduction_kernel1PdPKdlE4smem];
	ld.shared.f64 	%fd30, [_ZZ17reduction_kernel1PdPKdlE4smem+4096];
	add.f64 	%fd31, %fd29, %fd30;
	cvta.to.global.u64 	%rd9, %rd2;
	mul.wide.u32 	%rd10, %r1, 8;
	add.s64 	%rd11, %rd9, %rd10;
	st.global.f64 	[%rd11], %fd31;
$L__BB1_23:
	ret;

}
	// .globl	_Z17reduction_kernel2PdPKdl
.visible .entry _Z17reduction_kernel2PdPKdl(
	.param .u64 .ptr .align 1 _Z17reduction_kernel2PdPKdl_param_0,
	.param .u64 .ptr .align 1 _Z17reduction_kernel2PdPKdl_param_1,
	.param .u64 _Z17reduction_kernel2PdPKdl_param_2
)
{
	.reg .pred 	%p<8>;
	.reg .b32 	%r<8>;
	.reg .b64 	%rd<12>;
	.reg .b64 	%fd<32>;
	// demoted variable
	.shared .align 8 .b8 _ZZ17reduction_kernel2PdPKdlE4smem[8192];
	ld.param.u64 	%rd2, [_Z17reduction_kernel2PdPKdl_param_0];
	ld.param.u64 	%rd3, [_Z17reduction_kernel2PdPKdl_param_1];
	ld.param.u64 	%rd4, [_Z17reduction_kernel2PdPKdl_param_2];
	mov.u32 	%r1, %ctaid.x;
	mov.u32 	%r4, %ntid.x;
	mov.u32 	%r2, %tid.x;
	mad.lo.s32 	%r5, %r1, %r4, %r2;
	cvt.s64.s32 	%rd1, %r5;
	setp.le.s64 	%p1, %rd4, %rd1;
	shl.b32 	%r6, %r2, 3;
	mov.u32 	%r7, _ZZ17reduction_kernel2PdPKdlE4smem;
	add.s32 	%r3, %r7, %r6;
	@%p1 bra 	$L__BB2_2;
	cvta.to.global.u64 	%rd6, %rd3;
	shl.b64 	%rd7, %rd1, 3;
	add.s64 	%rd8, %rd6, %rd7;
	ld.global.f64 	%fd1, [%rd8];
	st.shared.f64 	[%r3], %fd1;
	bra.uni 	$L__BB2_3;
$L__BB2_2:
	mov.b64 	%rd5, 0;
	st.shared.u64 	[%r3], %rd5;
$L__BB2_3:
	bar.sync 	0;
	setp.gt.u32 	%p2, %r2, 511;
	@%p2 bra 	$L__BB2_5;
	ld.shared.f64 	%fd2, [%r3+4096];
	ld.shared.f64 	%fd3, [%r3];
	add.f64 	%fd4, %fd2, %fd3;
	st.shared.f64 	[%r3], %fd4;
$L__BB2_5:
	bar.sync 	0;
	setp.gt.u32 	%p3, %r2, 255;
	@%p3 bra 	$L__BB2_7;
	ld.shared.f64 	%fd5, [%r3+2048];
	ld.shared.f64 	%fd6, [%r3];
	add.f64 	%fd7, %fd5, %fd6;
	st.shared.f64 	[%r3], %fd7;
$L__BB2_7:
	bar.sync 	0;
	setp.gt.u32 	%p4, %r2, 127;
	@%p4 bra 	$L__BB2_9;
	ld.shared.f64 	%fd8, [%r3+1024];
	ld.shared.f64 	%fd9, [%r3];
	add.f64 	%fd10, %fd8, %fd9;
	st.shared.f64 	[%r3], %fd10;
$L__BB2_9:
	bar.sync 	0;
	setp.gt.u32 	%p5, %r2, 63;
	@%p5 bra 	$L__BB2_11;
	ld.shared.f64 	%fd11, [%r3+512];
	ld.shared.f64 	%fd12, [%r3];
	add.f64 	%fd13, %fd11, %fd12;
	st.shared.f64 	[%r3], %fd13;
$L__BB2_11:
	bar.sync 	0;
	setp.gt.u32 	%p6, %r2, 31;
	@%p6 bra 	$L__BB2_14;
	ld.shared.f64 	%fd14, [%r3+256];
	ld.shared.f64 	%fd15, [%r3];
	add.f64 	%fd16, %fd14, %fd15;
	st.shared.f64 	[%r3], %fd16;
	bar.warp.sync 	-1;
	ld.shared.f64 	%fd17, [%r3+128];
	ld.shared.f64 	%fd18, [%r3];
	add.f64 	%fd19, %fd17, %fd18;
	st.shared.f64 	[%r3], %fd19;
	bar.warp.sync 	-1;
	ld.shared.f64 	%fd20, [%r3+64];
	ld.shared.f64 	%fd21, [%r3];
	add.f64 	%fd22, %fd20, %fd21;
	st.shared.f64 	[%r3], %fd22;
	bar.warp.sync 	-1;
	ld.shared.f64 	%fd23, [%r3+32];
	ld.shared.f64 	%fd24, [%r3];
	add.f64 	%fd25, %fd23, %fd24;
	st.shared.f64 	[%r3], %fd25;
	bar.warp.sync 	-1;
	ld.shared.f64 	%fd26, [%r3+16];
	ld.shared.f64 	%fd27, [%r3];
	add.f64 	%fd28, %fd26, %fd27;
	st.shared.f64 	[%r3], %fd28;
	bar.warp.sync 	-1;
	setp.ne.s32 	%p7, %r2, 0;
	@%p7 bra 	$L__BB2_14;
	ld.shared.f64 	%fd29, [_ZZ17reduction_kernel2PdPKdlE4smem];
	ld.shared.f64 	%fd30, [_ZZ17reduction_kernel2PdPKdlE4smem+8];
	add.f64 	%fd31, %fd29, %fd30;
	cvta.to.global.u64 	%rd9, %rd2;
	mul.wide.u32 	%rd10, %r1, 8;
	add.s64 	%rd11, %rd9, %rd10;
	st.global.f64 	[%rd11], %fd31;
$L__BB2_14:
	ret;

}
	// .globl	_Z29matrix_vector_product_kernel2PdPKdS1_l
.visible .entry _Z29matrix_vector_product_kernel2PdPKdS1_l(
	.param .u64 .ptr .align 1 _Z29matrix_vector_product_kernel2PdPKdS1_l_param_0,
	.param .u64 .ptr .align 1 _Z29matrix_vector_product_kernel2PdPKdS1_l_param_1,
	.param .u64 .ptr .align 1 _Z29matrix_vector_product_kernel2PdPKdS1_l_param_2,
	.param .u64 _Z29matrix_vector_product_kernel2PdPKdS1_l_param_3
)
{
	.reg .pred 	%p<9>;
	.reg .b32 	%r<11>;
	.reg .b64 	%rd<23>;
	.reg .b64 	%fd<34>;
	// demoted variable
	.shared .align 8 .b8 _ZZ29matrix_vector_product_kernel2PdPKdS1_lE4smem[8192];
	ld.param.u64 	%rd5, [_Z29matrix_vector_product_kernel2PdPKdS1_l_param_0];
	ld.param.u64 	%rd6, [_Z29matrix_vector_product_kernel2PdPKdS1_l_param_1];
	ld.param.u64 	%rd7, [_Z29matrix_vector_product_kernel2PdPKdS1_l_param_2];
	ld.param.u64 	%rd8, [_Z29matrix_vector_product_kernel2PdPKdS1_l_param_3];
	mov.u32 	%r1, %ctaid.x;
	mov.u32 	%r4, %ntid.x;
	mov.u32 	%r2, %tid.x;
	mad.lo.s32 	%r5, %r1, %r4, %r2;
	cvt.s64.s32 	%rd1, %r5;
	mul.lo.s64 	%rd9, %rd8, %rd8;
	setp.le.s64 	%p1, %rd9, %rd1;
	shl.b32 	%r6, %r2, 3;
	mov.u32 	%r7, _ZZ29matrix_vector_product_kernel2PdPKdS1_lE4smem;
	add.s32 	%r3, %r7, %r6;
	@%p1 bra 	$L__BB3_5;
	or.b64  	%rd11, %rd1, %rd8;
	and.b64  	%rd12, %rd11, -4294967296;
	setp.ne.s64 	%p2, %rd12, 0;
	@%p2 bra 	$L__BB3_3;
	cvt.u32.u64 	%r8, %rd8;
	cvt.u32.u64 	%r9, %rd1;
	rem.u32 	%r10, %r9, %r8;
	cvt.u64.u32 	%rd22, %r10;
	bra.uni 	$L__BB3_4;
$L__BB3_3:
	rem.s64 	%rd22, %rd1, %rd8;
$L__BB3_4:
	cvta.to.global.u64 	%rd13, %rd6;
	shl.b64 	%rd14, %rd22, 3;
	add.s64 	%rd15, %rd13, %rd14;
	ld.global.f64 	%fd1, [%rd15];
	cvta.to.global.u64 	%rd16, %rd7;
	shl.b64 	%rd17, %rd1, 3;
	add.s64 	%rd18, %rd16, %rd17;
	ld.global.f64 	%fd2, [%rd18];
	mul.f64 	%fd3, %fd1, %fd2;
	st.shared.f64 	[%r3], %fd3;
	bra.uni 	$L__BB3_6;
$L__BB3_5:
	mov.b64 	%rd10, 0;
	st.shared.u64 	[%r3], %rd10;
$L__BB3_6:
	bar.sync 	0;
	setp.gt.u32 	%p3, %r2, 511;
	@%p3 bra 	$L__BB3_8;
	ld.shared.f64 	%fd4, [%r3+4096];
	ld.shared.f64 	%fd5, [%r3];
	add.f64 	%fd6, %fd4, %fd5;
	st.shared.f64 	[%r3], %fd6;
$L__BB3_8:
	bar.sync 	0;
	setp.gt.u32 	%p4, %r2, 255;
	@%p4 bra 	$L__BB3_10;
	ld.shared.f64 	%fd7, [%r3+2048];
	ld.shared.f64 	%fd8, [%r3];
	add.f64 	%fd9, %fd7, %fd8;
	st.shared.f64 	[%r3], %fd9;
$L__BB3_10:
	bar.sync 	0;
	setp.gt.u32 	%p5, %r2, 127;
	@%p5 bra 	$L__BB3_12;
	ld.shared.f64 	%fd10, [%r3+1024];
	ld.shared.f64 	%fd11, [%r3];
	add.f64 	%fd12, %fd10, %fd11;
	st.shared.f64 	[%r3], %fd12;
$L__BB3_12:
	bar.sync 	0;
	setp.gt.u32 	%p6, %r2, 63;
	@%p6 bra 	$L__BB3_14;
	ld.shared.f64 	%fd13, [%r3+512];
	ld.shared.f64 	%fd14, [%r3];
	add.f64 	%fd15, %fd13, %fd14;
	st.shared.f64 	[%r3], %fd15;
$L__BB3_14:
	bar.sync 	0;
	setp.gt.u32 	%p7, %r2, 31;
	@%p7 bra 	$L__BB3_17;
	ld.shared.f64 	%fd16, [%r3+256];
	ld.shared.f64 	%fd17, [%r3];
	add.f64 	%fd18, %fd16, %fd17;
	st.shared.f64 	[%r3], %fd18;
	bar.warp.sync 	-1;
	ld.shared.f64 	%fd19, [%r3+128];
	ld.shared.f64 	%fd20, [%r3];
	add.f64 	%fd21, %fd19, %fd20;
	st.shared.f64 	[%r3], %fd21;
	bar.warp.sync 	-1;
	ld.shared.f64 	%fd22, [%r3+64];
	ld.shared.f64 	%fd23, [%r3];
	add.f64 	%fd24, %fd22, %fd23;
	st.shared.f64 	[%r3], %fd24;
	bar.warp.sync 	-1;
	ld.shared.f64 	%fd25, [%r3+32];
	ld.shared.f64 	%fd26, [%r3];
	add.f64 	%fd27, %fd25, %fd26;
	st.shared.f64 	[%r3], %fd27;
	bar.warp.sync 	-1;
	ld.shared.f64 	%fd28, [%r3+16];
	ld.shared.f64 	%fd29, [%r3];
	add.f64 	%fd30, %fd28, %fd29;
	st.shared.f64 	[%r3], %fd30;
	bar.warp.sync 	-1;
	setp.ne.s32 	%p8, %r2, 0;
	@%p8 bra 	$L__BB3_17;
	ld.shared.f64 	%fd31, [_ZZ29matrix_vector_product_kernel2PdPKdS1_lE4smem];
	ld.shared.f64 	%fd32, [_ZZ29matrix_vector_product_kernel2PdPKdS1_lE4smem+8];
	add.f64 	%fd33, %fd31, %fd32;
	cvta.to.global.u64 	%rd19, %rd5;
	mul.wide.u32 	%rd20, %r1, 8;
	add.s64 	%rd21, %rd19, %rd20;
	st.global.f64 	[%rd21], %fd33;
$L__BB3_17:
	ret;

}


// ===== COMPILED SASS (sm_100) =====

	.target	sm_100

	.elftype	@"ET_EXEC"


//--------------------- .note.nv.tkinfo           --------------------------
	.section	.note.nv.tkinfo,"",@"SHT_NOTE"
	.sectionflags	@"SHF_NOTE_NV_TKINFO"
	.tkinfo
        /*0018*/ 	.word	0x00000002
        /*0030*/ 	.string	""
        /*0030*/ 	.string	"ptxas"
        /*0030*/ 	.string	"Cuda compilation tools, release 13.0, V13.0.88"
        /*0030*/ 	.string	"Build cuda_13.0.r13.0/compiler.36424714_0"
        /*0030*/ 	.string	"-arch sm_100 -m 64 "



//--------------------- .note.nv.cuinfo           --------------------------
	.section	.note.nv.cuinfo,"",@"SHT_NOTE"
	.sectionflags	@"SHF_NOTE_NV_CUINFO"
        /*0018*/ 	.short	0x0002
        /*001a*/ 	.short	0x0064
        /*001c*/ 	.short	0x0082
	.zero		2


//--------------------- .nv.info                  --------------------------
	.section	.nv.info,"",@"SHT_CUDA_INFO"
	.align	4


	//----- nvinfo : EIATTR_REGCOUNT
	.align		4
        /*0000*/ 	.byte	0x04, 0x2f
        /*0002*/ 	.short	(.L_1 - .L_0)
	.align		4
.L_0:
        /*0004*/ 	.word	index@(_Z17reduction_kernel0PdPKdl)
        /*0008*/ 	.word	0x0000000e


	//----- nvinfo : EIATTR_FRAME_SIZE
	.align		4
.L_1:
        /*000c*/ 	.byte	0x04, 0x11
        /*000e*/ 	.short	(.L_3 - .L_2)
	.align		4
.L_2:
        /*0010*/ 	.word	index@(_Z17reduction_kernel0PdPKdl)
        /*0014*/ 	.word	0x00000000


	//----- nvinfo : EIATTR_REGCOUNT
	.align		4
.L_3:
        /*0018*/ 	.byte	0x04, 0x2f
        /*001a*/ 	.short	(.L_5 - .L_4)
	.align		4
.L_4:
        /*001c*/ 	.word	index@(_Z17reduction_kernel1PdPKdl)
        /*0020*/ 	.word	0x00000014


	//----- nvinfo : EIATTR_FRAME_SIZE
	.align		4
.L_5:
        /*0024*/ 	.byte	0x04, 0x11
        /*0026*/ 	.short	(.L_7 - .L_6)
	.align		4
.L_6:
        /*0028*/ 	.word	index@(_Z17reduction_kernel1PdPKdl)
        /*002c*/ 	.word	0x00000000


	//----- nvinfo : EIATTR_REGCOUNT
	.align		4
.L_7:
        /*0030*/ 	.byte	0x04, 0x2f
        /*0032*/ 	.short	(.L_9 - .L_8)
	.align		4
.L_8:
        /*0034*/ 	.word	index@(_Z17reduction_kernel2PdPKdl)
        /*0038*/ 	.word	0x0000000e


	//----- nvinfo : EIATTR_FRAME_SIZE
	.align		4
.L_9:
        /*003c*/ 	.byte	0x04, 0x11
        /*003e*/ 	.short	(.L_11 - .L_10)
	.align		4
.L_10:
        /*0040*/ 	.word	index@(_Z17reduction_kernel2PdPKdl)
        /*0044*/ 	.word	0x00000000


	//----- nvinfo : EIATTR_REGCOUNT
	.align		4
.L_11:
        /*0048*/ 	.byte	0x04, 0x2f
        /*004a*/ 	.short	(.L_13 - .L_12)
	.align		4
.L_12:
        /*004c*/ 	.word	index@(_Z29matrix_vector_product_kernel2PdPKdS1_l)
        /*0050*/ 	.word	0x00000014


	//----- nvinfo : EIATTR_FRAME_SIZE
	.align		4
.L_13:
        /*0054*/ 	.byte	0x04, 0x11
        /*0056*/ 	.short	(.L_15 - .L_14)
	.align		4
.L_14:
        /*0058*/ 	.word	index@($__internal_0_$__cuda_sm20_rem_s64)
        /*005c*/ 	.word	0x00000000


	//----- nvinfo : EIATTR_FRAME_SIZE
	.align		4
.L_15:
        /*0060*/ 	.byte	0x04, 0x11
        /*0062*/ 	.short	(.L_17 - .L_16)
	.align		4
.L_16:
        /*0064*/ 	.word	index@(_Z29matrix_vector_product_kernel2PdPKdS1_l)
        /*0068*/ 	.word	0x00000000


	//----- nvinfo : EIATTR_MIN_STACK_SIZE
	.align		4
.L_17:
        /*006c*/ 	.byte	0x04, 0x12
        /*006e*/ 	.short	(.L_19 - .L_18)
	.align		4
.L_18:
        /*0070*/ 	.word	index@(_Z29matrix_vector_product_kernel2PdPKdS1_l)
        /*0074*/ 	.word	0x00000000


	//----- nvinfo : EIATTR_MIN_STACK_SIZE
	.align		4
.L_19:
        /*0078*/ 	.byte	0x04, 0x12
        /*007a*/ 	.short	(.L_21 - .L_20)
	.align		4
.L_20:
        /*007c*/ 	.word	index@(_Z17reduction_kernel2PdPKdl)
        /*0080*/ 	.word	0x00000000


	//----- nvinfo : EIATTR_MIN_STACK_SIZE
	.align		4
.L_21:
        /*0084*/ 	.byte	0x04, 0x12
        /*0086*/ 	.short	(.L_23 - .L_22)
	.align		4
.L_22:
        /*0088*/ 	.word	index@(_Z17reduction_kernel1PdPKdl)
        /*008c*/ 	.word	0x00000000


	//----- nvinfo : EIATTR_MIN_STACK_SIZE
	.align		4
.L_23:
        /*0090*/ 	.byte	0x04, 0x12
        /*0092*/ 	.short	(.L_25 - .L_24)
	.align		4
.L_24:
        /*0094*/ 	.word	index@(_Z17reduction_kernel0PdPKdl)
        /*0098*/ 	.word	0x00000000
.L_25:


//--------------------- .nv.compat                --------------------------
	.section	.nv.compat,"",@"SHT_CUDA_COMPAT_INFO"
	.align	4
        /*0000*/ 	.byte	0x02, 0x09, 0x00, 0x00, 0x02, 0x02, 0x01, 0x00, 0x02, 0x05, 0x05, 0x00, 0x03, 0x07, 0x01, 0x01
        /*0010*/ 	.byte	0x02, 0x03, 0x00, 0x00, 0x02, 0x06, 0x01, 0x00, 0x04, 0x0b, 0x08, 0x00, 0x01, 0x00, 0x00, 0x00
        /*0020*/ 	.byte	0x00, 0x00, 0x00, 0x00


//--------------------- .nv.info._Z29matrix_vector_product_kernel2PdPKdS1_l --------------------------
	.section	.nv.info._Z29matrix_vector_product_kernel2PdPKdS1_l,"",@"SHT_CUDA_INFO"
	.sectionflags	@""
	.align	4


	//----- nvinfo : EIATTR_CUDA_API_VERSION
	.align		4
        /*0000*/ 	.byte	0x04, 0x37
        /*0002*/ 	.short	(.L_27 - .L_26)
.L_26:
        /*0004*/ 	.word	0x00000082


	//----- nvinfo : EIATTR_KPARAM_INFO
	.align		4
.L_27:
        /*0008*/ 	.byte	0x04, 0x17
        /*000a*/ 	.short	(.L_29 - .L_28)
.L_28:
        /*000c*/ 	.word	0x00000000
        /*0010*/ 	.short	0x0003
        /*0012*/ 	.short	0x0018
        /*0014*/ 	.byte	0x00, 0xf0, 0x21, 0x00


	//----- nvinfo : EIATTR_KPARAM_INFO
	.align		4
.L_29:
        /*0018*/ 	.byte	0x04, 0x17
        /*001a*/ 	.short	(.L_31 - .L_30)
.L_30:
        /*001c*/ 	.word	0x00000000
        /*0020*/ 	.short	0x0002
        /*0022*/ 	.short	0x0010
        /*0024*/ 	.byte	0x00, 0xf5, 0x21, 0x00


	//----- nvinfo : EIATTR_KPARAM_INFO
	.align		4
.L_31:
        /*0028*/ 	.byte	0x04, 0x17
        /*002a*/ 	.short	(.L_33 - .L_32)
.L_32:
        /*002c*/ 	.word	0x00000000
        /*0030*/ 	.short	0x0001
        /*0032*/ 	.short	0x0008
        /*0034*/ 	.byte	0x00, 0xf5, 0x21, 0x00


	//----- nvinfo : EIATTR_KPARAM_INFO
	.align		4
.L_33:
        /*0038*/ 	.byte	0x04, 0x17
        /*003a*/ 	.short	(.L_35 - .L_34)
.L_34:
        /*003c*/ 	.word	0x00000000
        /*0040*/ 	.short	0x0000
        /*0042*/ 	.short	0x0000
        /*0044*/ 	.byte	0x00, 0xf5, 0x21, 0x00


	//----- nvinfo : EIATTR_SPARSE_MMA_MASK
	.align		4
.L_35:
        /*0048*/ 	.byte	0x03, 0x50
        /*004a*/ 	.short	0x0000


	//----- nvinfo : EIATTR_MAXREG_COUNT
	.align		4
        /*004c*/ 	.byte	0x03, 0x1b
        /*004e*/ 	.short	0x00ff


	//----- nvinfo : EIATTR_NUM_BARRIERS
	.align		4
        /*0050*/ 	.byte	0x02, 0x4c
        /*0052*/ 	.byte	0x01
	.zero		1


	//----- nvinfo : EIATTR_MERCURY_ISA_VERSION
	.align		4
        /*0054*/ 	.byte	0x03, 0x5f
        /*0056*/ 	.short	0x0101


	//----- nvinfo : EIATTR_COOP_GROUP_MASK_REGIDS
	.align		4
        /*0058*/ 	.byte	0x04, 0x29
        /*005a*/ 	.short	(.L_37 - .L_36)


	//   ....[0]....
.L_36:
        /*005c*/ 	.word	0xffffffff


	//   ....[1]....
        /*0060*/ 	.word	0xffffffff


	//   ....[2]....
        /*0064*/ 	.word	0xffffffff


	//   ....[3]....
        /*0068*/ 	.word	0xffffffff


	//   ....[4]....
        /*006c*/ 	.word	0xffffffff


	//----- nvinfo : EIATTR_COOP_GROUP_INSTR_OFFSETS
	.align		4
.L_37:
        /*0070*/ 	.byte	0x04, 0x28
        /*0072*/ 	.short	(.L_39 - .L_38)


	//   ....[0]....
.L_38:
        /*0074*/ 	.word	0x000005f0


	//   ....[1]....
        /*0078*/ 	.word	0x00000640


	//   ....[2]....
        /*007c*/ 	.word	0x00000690


	//   ....[3]....
        /*0080*/ 	.word	0x000006e0


	//   ....[4]....
        /*0084*/ 	.word	0x00000730


	//----- nvinfo : EIATTR_VRC_CTA_INIT_COUNT
	.align		4
.L_39:
        /*0088*/ 	.byte	0x02, 0x4a
	.zero		1
	.zero		1


	//----- nvinfo : EIATTR_EXIT_INSTR_OFFSETS
	.align		4
        /*008c*/ 	.byte	0x04, 0x1c
        /*008e*/ 	.short	(.L_41 - .L_40)


	//   ....[0]....
.L_40:
        /*0090*/ 	.word	0x00000590


	//   ....[1]....
        /*0094*/ 	.word	0x00000740


	//   ....[2]....
        /*0098*/ 	.word	0x000007d0


	//----- nvinfo : EIATTR_CRS_STACK_SIZE
	.align		4
.L_41:
        /*009c*/ 	.byte	0x04, 0x1e
        /*009e*/ 	.short	(.L_43 - .L_42)
.L_42:
        /*00a0*/ 	.word	0x00000000


	//----- nvinfo : EIATTR_CBANK_PARAM_SIZE
	.align		4
.L_43:
        /*00a4*/ 	.byte	0x03, 0x19
        /*00a6*/ 	.short	0x0020


	//----- nvinfo : EIATTR_PARAM_CBANK
	.align		4
        /*00a8*/ 	.byte	0x04, 0x0a
        /*00aa*/ 	.short	(.L_45 - .L_44)
	.align		4
.L_44:
        /*00ac*/ 	.word	index@(.nv.constant0._Z29matrix_vector_product_kernel2PdPKdS1_l)
        /*00b0*/ 	.short	0x0380
        /*00b2*/ 	.short	0x0020


	//----- nvinfo : EIATTR_SW_WAR
	.align		4
.L_45:
        /*00b4*/ 	.byte	0x04, 0x36
        /*00b6*/ 	.short	(.L_47 - .L_46)
.L_46:
        /*00b8*/ 	.word	0x00000008
.L_47:


//--------------------- .nv.info._Z17reduction_kernel2PdPKdl --------------------------
	.section	.nv.info._Z17reduction_kernel2PdPKdl,"",@"SHT_CUDA_INFO"
	.sectionflags	@""
	.align	4


	//----- nvinfo : EIATTR_CUDA_API_VERSION
	.align		4
        /*0000*/ 	.byte	0x04, 0x37
        /*0002*/ 	.short	(.L_49 - .L_48)
.L_48:
        /*0004*/ 	.word	0x00000082


	//----- nvinfo : EIATTR_KPARAM_INFO
	.align		4
.L_49:
        /*0008*/ 	.byte	0x04, 0x17
        /*000a*/ 	.short	(.L_51 - .L_50)
.L_50:
        /*000c*/ 	.word	0x00000000
        /*0010*/ 	.short	0x0002
        /*0012*/ 	.short	0x0010
        /*0014*/ 	.byte	0x00, 0xf0, 0x21, 0x00


	//----- nvinfo : EIATTR_KPARAM_INFO
	.align		4
.L_51:
        /*0018*/ 	.byte	0x04, 0x17
        /*001a*/ 	.short	(.L_53 - .L_52)
.L_52:
        /*001c*/ 	.word	0x00000000
        /*0020*/ 	.short	0x0001
        /*0022*/ 	.short	0x0008
        /*0024*/ 	.byte	0x00, 0xf5, 0x21, 0x00


	//----- nvinfo : EIATTR_KPARAM_INFO
	.align		4
.L_53:
        /*0028*/ 	.byte	0x04, 0x17
        /*002a*/ 	.short	(.L_55 - .L_54)
.L_54:
        /*002c*/ 	.word	0x00000000
        /*0030*/ 	.short	0x0000
        /*0032*/ 	.short	0x0000
        /*0034*/ 	.byte	0x00, 0xf5, 0x21, 0x00


	//----- nvinfo : EIATTR_SPARSE_MMA_MASK
	.align		4
.L_55:
        /*0038*/ 	.byte	0x03, 0x50
        /*003a*/ 	.short	0x0000


	//----- nvinfo : EIATTR_MAXREG_COUNT
	.align		4
        /*003c*/ 	.byte	0x03, 0x1b
        /*003e*/ 	.short	0x00ff


	//----- nvinfo : EIATTR_NUM_BARRIERS
	.align		4
        /*0040*/ 	.byte	0x02, 0x4c
        /*0042*/ 	.byte	0x01
	.zero		1


	//----- nvinfo : EIATTR_MERCURY_ISA_VERSION
	.align		4
        /*0044*/ 	.byte	0x03, 0x5f
        /*0046*/ 	.short	0x0101


	//----- nvinfo : EIATTR_COOP_GROUP_MASK_REGIDS
	.align		4
        /*0048*/ 	.byte	0x04, 0x29
        /*004a*/ 	.short	(.L_57 - .L_56)


	//   ....[0]....
.L_56:
        /*004c*/ 	.word	0xffffffff


	//   ....[1]....
        /*0050*/ 	.word	0xffffffff


	//   ....[2]....
        /*0054*/ 	.word	0xffffffff


	//   ....[3]....
        /*0058*/ 	.word	0xffffffff


	//   ....[4]....
        /*005c*/ 	.word	0xffffffff


	//----- nvinfo : EIATTR_COOP_GROUP_INSTR_OFFSETS
	.align		4
.L_57:
        /*0060*/ 	.byte	0x04, 0x28
        /*0062*/ 	.short	(.L_59 - .L_58)


	//   ....[0]....
.L_58:
        /*0064*/ 	.word	0x00000340


	//   ....[1]....
        /*0068*/ 	.word	0x00000390


	//   ....[2]....
        /*006c*/ 	.word	0x000003e0


	//   ....[3]....
        /*0070*/ 	.word	0x00000430


	//   ....[4]....
        /*0074*/ 	.word	0x00000480


	//----- nvinfo : EIATTR_VRC_CTA_INIT_COUNT
	.align		4
.L_59:
        /*0078*/ 	.byte	0x02, 0x4a
	.zero		1
	.zero		1


	//----- nvinfo : EIATTR_EXIT_INSTR_OFFSETS
	.align		4
        /*007c*/ 	.byte	0x04, 0x1c
        /*007e*/ 	.short	(.L_61 - .L_60)


	//   ....[0]....
.L_60:
        /*0080*/ 	.word	0x000002e0


	//   ....[1]....
        /*0084*/ 	.word	0x00000490


	//   ....[2]....
        /*0088*/ 	.word	0x000004f0


	//----- nvinfo : EIATTR_CBANK_PARAM_SIZE
	.align		4
.L_61:
        /*008c*/ 	.byte	0x03, 0x19
        /*008e*/ 	.short	0x0018


	//----- nvinfo : EIATTR_PARAM_CBANK
	.align		4
        /*0090*/ 	.byte	0x04, 0x0a
        /*0092*/ 	.short	(.L_63 - .L_62)
	.align		4
.L_62:
        /*0094*/ 	.word	index@(.nv.constant0._Z17reduction_kernel2PdPKdl)
        /*0098*/ 	.short	0x0380
        /*009a*/ 	.short	0x0018


	//----- nvinfo : EIATTR_SW_WAR
	.align		4
.L_63:
        /*009c*/ 	.byte	0x04, 0x36
        /*009e*/ 	.short	(.L_65 - .L_64)
.L_64:
        /*00a0*/ 	.word	0x00000008
.L_65:


//--------------------- .nv.info._Z17reduction_kernel1PdPKdl --------------------------
	.section	.nv.info._Z17reduction_kernel1PdPKdl,"",@"SHT_CUDA_INFO"
	.sectionflags	@""
	.align	4


	//----- nvinfo : EIATTR_CUDA_API_VERSION
	.align		4
        /*0000*/ 	.byte	0x04, 0x37
        /*0002*/ 	.short	(.L_67 - .L_66)
.L_66:
        /*0004*/ 	.word	0x00000082


	//----- nvinfo : EIATTR_KPARAM_INFO
	.align		4
.L_67:
        /*0008*/ 	.byte	0x04, 0x17
        /*000a*/ 	.short	(.L_69 - .L_68)
.L_68:
        /*000c*/ 	.word	0x00000000
        /*0010*/ 	.short	0x0002
        /*0012*/ 	.short	0x0010
        /*0014*/ 	.byte	0x00, 0xf0, 0x21, 0x00


	//----- nvinfo : EIATTR_KPARAM_INFO
	.align		4
.L_69:
        /*0018*/ 	.byte	0x04, 0x17
        /*001a*/ 	.short	(.L_71 - .L_70)
.L_70:
        /*001c*/ 	.word	0x00000000
        /*0020*/ 	.short	0x0001
        /*0022*/ 	.short	0x0008
        /*0024*/ 	.byte	0x00, 0xf5, 0x21, 0x00


	//----- nvinfo : EIATTR_KPARAM_INFO
	.align		4
.L_71:
        /*0028*/ 	.byte	0x04, 0x17
        /*002a*/ 	.short	(.L_73 - .L_72)
.L_72:
        /*002c*/ 	.word	0x00000000
        /*0030*/ 	.short	0x0000
        /*0032*/ 	.short	0x0000
        /*0034*/ 	.byte	0x00, 0xf5, 0x21, 0x00


	//----- nvinfo : EIATTR_SPARSE_MMA_MASK
	.align		4
.L_73:
        /*0038*/ 	.byte	0x03, 0x50
        /*003a*/ 	.short	0x0000


	//----- nvinfo : EIATTR_MAXREG_COUNT
	.align		4
        /*003c*/ 	.byte	0x03, 0x1b
        /*003e*/ 	.short	0x00ff


	//----- nvinfo : EIATTR_NUM_BARRIERS
	.align		4
        /*0040*/ 	.byte	0x02, 0x4c
        /*0042*/ 	.byte	0x01
	.zero		1


	//----- nvinfo : EIATTR_MERCURY_ISA_VERSION
	.align		4
        /*0044*/ 	.byte	0x03, 0x5f
        /*0046*/ 	.short	0x0101


	//----- nvinfo : EIATTR_COOP_GROUP_MASK_REGIDS
	.align		4
        /*0048*/ 	.byte	0x04, 0x29
        /*004a*/ 	.short	(.L_75 - .L_74)


	//   ....[0]....
.L_74:
        /*004c*/ 	.word	0xffffffff


	//   ....[1]....
        /*0050*/ 	.word	0xffffffff


	//   ....[2]....
        /*0054*/ 	.word	0xffffffff


	//   ....[3]....
        /*0058*/ 	.word	0xffffffff


	//   ....[4]....
        /*005c*/ 	.word	0xffffffff


	//----- nvinfo : EIATTR_COOP_GROUP_INSTR_OFFSETS
	.align		4
.L_75:
        /*0060*/ 	.byte	0x04, 0x28
        /*0062*/ 	.short	(.L_77 - .L_76)


	//   ....[0]....
.L_76:
        /*0064*/ 	.word	0x00000390


	//   ....[1]....
        /*0068*/ 	.word	0x00000400


	//   ....[2]....
        /*006c*/ 	.word	0x00000470


	//   ....[3]....
        /*0070*/ 	.word	0x000004e0


	//   ....[4]....
        /*0074*/ 	.word	0x00000540


	//----- nvinfo : EIATTR_VRC_CTA_INIT_COUNT
	.align		4
.L_77:
        /*0078*/ 	.byte	0x02, 0x4a
	.zero		1
	.zero		1


	//----- nvinfo : EIATTR_EXIT_INSTR_OFFSETS
	.align		4
        /*007c*/ 	.byte	0x04, 0x1c
        /*007e*/ 	.short	(.L_79 - .L_78)


	//   ....[0]....
.L_78:
        /*0080*/ 	.word	0x00000550


	//   ....[1]....
        /*0084*/ 	.word	0x000005c0


	//----- nvinfo : EIATTR_CBANK_PARAM_SIZE
	.align		4
.L_79:
        /*0088*/ 	.byte	0x03, 0x19
        /*008a*/ 	.short	0x0018


	//----- nvinfo : EIATTR_PARAM_CBANK
	.align		4
        /*008c*/ 	.byte	0x04, 0x0a
        /*008e*/ 	.short	(.L_81 - .L_80)
	.align		4
.L_80:
        /*0090*/ 	.word	index@(.nv.constant0._Z17reduction_kernel1PdPKdl)
        /*0094*/ 	.short	0x0380
        /*0096*/ 	.short	0x0018


	//----- nvinfo : EIATTR_SW_WAR
	.align		4
.L_81:
        /*0098*/ 	.byte	0x04, 0x36
        /*009a*/ 	.short	(.L_83 - .L_82)
.L_82:
        /*009c*/ 	.word	0x00000008
.L_83:


//--------------------- .nv.info._Z17reduction_kernel0PdPKdl --------------------------
	.section	.nv.info._Z17reduction_kernel0PdPKdl,"",@"SHT_CUDA_INFO"
	.sectionflags	@""
	.align	4


	//----- nvinfo : EIATTR_CUDA_API_VERSION
	.align		4
        /*0000*/ 	.byte	0x04, 0x37
        /*0002*/ 	.short	(.L_85 - .L_84)
.L_84:
        /*0004*/ 	.word	0x00000082


	//----- nvinfo : EIATTR_KPARAM_INFO
	.align		4
.L_85:
        /*0008*/ 	.byte	0x04, 0x17
        /*000a*/ 	.short	(.L_87 - .L_86)
.L_86:
        /*000c*/ 	.word	0x00000000
        /*0010*/ 	.short	0x0002
        /*0012*/ 	.short	0x0010
        /*0014*/ 	.byte	0x00, 0xf0, 0x21, 0x00


	//----- nvinfo : EIATTR_KPARAM_INFO
	.align		4
.L_87:
        /*0018*/ 	.byte	0x04, 0x17
        /*001a*/ 	.short	(.L_89 - .L_88)
.L_88:
        /*001c*/ 	.word	0x00000000
        /*0020*/ 	.short	0x0001
        /*0022*/ 	.short	0x0008
        /*0024*/ 	.byte	0x00, 0xf5, 0x21, 0x00


	//----- nvinfo : EIATTR_KPARAM_INFO
	.align		4
.L_89:
        /*0028*/ 	.byte	0x04, 0x17
        /*002a*/ 	.short	(.L_91 - .L_90)
.L_90:
        /*002c*/ 	.word	0x00000000
        /*0030*/ 	.short	0x0000
        /*0032*/ 	.short	0x0000
        /*0034*/ 	.byte	0x00, 0xf5, 0x21, 0x00


	//----- nvinfo : EIATTR_SPARSE_MMA_MASK
	.align		4
.L_91:
        /*0038*/ 	.byte	0x03, 0x50
        /*003a*/ 	.short	0x0000


	//----- nvinfo : EIATTR_MAXREG_COUNT
	.align		4
        /*003c*/ 	.byte	0x03, 0x1b
        /*003e*/ 	.short	0x00ff


	//----- nvinfo : EIATTR_NUM_BARRIERS
	.align		4
        /*0040*/ 	.byte	0x02, 0x4c
        /*0042*/ 	.byte	0x01
	.zero		1


	//----- nvinfo : EIATTR_MERCURY_ISA_VERSION
	.align		4
        /*0044*/ 	.byte	0x03, 0x5f
        /*0046*/ 	.short	0x0101


	//----- nvinfo : EIATTR_VRC_CTA_INIT_COUNT
	.align		4
        /*0048*/ 	.byte	0x02, 0x4a
	.zero		1
	.zero		1


	//----- nvinfo : EIATTR_EXIT_INSTR_OFFSETS
	.align		4
        /*004c*/ 	.byte	0x04, 0x1c
        /*004e*/ 	.short	(.L_93 - .L_92)


	//   ....[0]....
.L_92:
        /*0050*/ 	.word	0x000004d0


	//   ....[1]....
        /*0054*/ 	.word	0x00000540


	//----- nvinfo : EIATTR_CBANK_PARAM_SIZE
	.align		4
.L_93:
        /*0058*/ 	.byte	0x03, 0x19
        /*005a*/ 	.short	0x0018


	//----- nvinfo : EIATTR_PARAM_CBANK
	.align		4
        /*005c*/ 	.byte	0x04, 0x0a
        /*005e*/ 	.short	(.L_95 - .L_94)
	.align		4
.L_94:
        /*0060*/ 	.word	index@(.nv.constant0._Z17reduction_kernel0PdPKdl)
        /*0064*/ 	.short	0x0380
        /*0066*/ 	.short	0x0018


	//----- nvinfo : EIATTR_SW_WAR
	.align		4
.L_95:
        /*0068*/ 	.byte	0x04, 0x36
        /*006a*/ 	.short	(.L_97 - .L_96)
.L_96:
        /*006c*/ 	.word	0x00000008
.L_97:


//--------------------- .nv.callgraph             --------------------------
	.section	.nv.callgraph,"",@"SHT_CUDA_CALLGRAPH"
	.align	4
	.sectionentsize	8
	.align		4
        /*0000*/ 	.word	0x00000000
	.align		4
        /*0004*/ 	.word	0xffffffff
	.align		4
        /*0008*/ 	.word	0x00000000
	.align		4
        /*000c*/ 	.word	0xfffffffe
	.align		4
        /*0010*/ 	.word	0x00000000
	.align		4
        /*0014*/ 	.word	0xfffffffd
	.align		4
        /*0018*/ 	.word	0x00000000
	.align		4
        /*001c*/ 	.word	0xfffffffc


//--------------------- .text._Z29matrix_vector_product_kernel2PdPKdS1_l --------------------------
	.section	.text._Z29matrix_vector_product_kernel2PdPKdS1_l,"ax",@progbits
	.align	128
        .global         _Z29matrix_vector_product_kernel2PdPKdS1_l
        .type           _Z29matrix_vector_product_kernel2PdPKdS1_l,@function
        .size           _Z29matrix_vector_product_kernel2PdPKdS1_l,(.L_x_10 - _Z29matrix_vector_product_kernel2PdPKdS1_l)
        .other          _Z29matrix_vector_product_kernel2PdPKdS1_l,@"STO_CUDA_ENTRY STV_DEFAULT"
_Z29matrix_vector_product_kernel2PdPKdS1_l:
.text._Z29matrix_vector_product_kernel2PdPKdS1_l:
[----:B------:R-:W-:Y:S01]  /*0000*/  LDC R1, c[0x0][0x37c] ;  /* 0x0000df00ff017b82 */ /* 0x000fe20000000800 */
[----:B------:R-:W0:Y:S01]  /*0010*/  S2R R0, SR_CTAID.X ;  /* 0x0000000000007919 */ /* 0x000e220000002500 */
[----:B------:R-:W1:Y:S06]  /*0020*/  LDCU.64 UR10, c[0x0][0x398] ;  /* 0x00007300ff0a77ac */ /* 0x000e6c0008000a00 */
[----:B------:R-:W2:Y:S01]  /*0030*/  S2UR UR5, SR_CgaCtaId ;  /* 0x00000000000579c3 */ /* 0x000ea20000008800 */
[----:B------:R-:W-:Y:S01]  /*0040*/  BSSY.RECONVERGENT B0, `(.L_x_0) ;  /* 0x000003a000007945 */ /* 0x000fe20003800200 */
[----:B------:R-:W0:Y:S01]  /*0050*/  S2R R3, SR_TID.X ;  /* 0x0000000000037919 */ /* 0x000e220000002100 */
[----:B------:R-:W0:Y:S01]  /*0060*/  LDCU UR6, c[0x0][0x360] ;  /* 0x00006c00ff0677ac */ /* 0x000e220008000800 */
[----:B-1----:R-:W-:-:S02]  /*0070*/  UIMAD UR4, UR11, UR10, URZ ;  /* 0x0000000a0b0472a4 */ /* 0x002fc4000f8e02ff */
[----:B------:R-:W-:Y:S02]  /*0080*/  UIMAD.WIDE.U32 UR8, UR10, UR10, URZ ;  /* 0x0000000a0a0872a5 */ /* 0x000fe4000f8e00ff */
[----:B------:R-:W-:-:S04]  /*0090*/  UIMAD UR4, UR10, UR11, UR4 ;  /* 0x0000000b0a0472a4 */ /* 0x000fc8000f8e0204 */
[----:B------:R-:W-:-:S06]  /*00a0*/  UIADD3 UR4, UPT, UPT, UR9, UR4, URZ ;  /* 0x0000000409047290 */ /* 0x000fcc000fffe0ff */
[----:B------:R-:W-:Y:S01]  /*00b0*/  IMAD.U32 R2, RZ, RZ, UR4 ;  /* 0x00000004ff027e24 */ /* 0x000fe2000f8e00ff */
[----:B------:R-:W-:Y:S01]  /*00c0*/  UMOV UR4, 0x400 ;  /* 0x0000040000047882 */ /* 0x000fe20000000000 */
[----:B0-----:R-:W-:Y:S01]  /*00d0*/  IMAD R4, R0, UR6, R3 ;  /* 0x0000000600047c24 */ /* 0x001fe2000f8e0203 */
[----:B--2---:R-:W-:Y:S01]  /*00e0*/  ULEA UR4, UR5, UR4, 0x18 ;  /* 0x0000000405047291 */ /* 0x004fe2000f8ec0ff */
[----:B------:R-:W0:Y:S03]  /*00f0*/  LDCU.64 UR6, c[0x0][0x358] ;  /* 0x00006b00ff0677ac */ /* 0x000e260008000a00 */
[----:B------:R-:W-:Y:S02]  /*0100*/  ISETP.LT.U32.AND P0, PT, R4, UR8, PT ;  /* 0x0000000804007c0c */ /* 0x000fe4000bf01070 */
[----:B------:R-:W-:-:S04]  /*0110*/  SHF.R.S32.HI R5, RZ, 0x1f, R4 ;  /* 0x0000001fff057819 */ /* 0x000fc80000011404 */
[----:B------:R-:W-:Y:S02]  /*0120*/  ISETP.GT.AND.EX P0, PT, R2, R5, PT, P0 ;  /* 0x000000050200720c */ /* 0x000fe40003f04300 */
[----:B------:R-:W-:-:S11]  /*0130*/  LEA R2, R3, UR4, 0x3 ;  /* 0x0000000403027c11 */ /* 0x000fd6000f8e18ff */
[----:B0-----:R-:W-:Y:S05]  /*0140*/  @!P0 BRA `(.L_x_1) ;  /* 0x0000000000a08947 */ /* 0x001fea0003800000 */
[----:B------:R-:W-:Y:S01]  /*0150*/  LOP3.LUT R6, R5, UR11, RZ, 0xfc, !PT ;  /* 0x0000000b05067c12 */ /* 0x000fe2000f8efcff */
[----:B------:R-:W-:Y:S03]  /*0160*/  BSSY.RECONVERGENT B1, `(.L_x_2) ;  /* 0x000001b000017945 */ /* 0x000fe60003800200 */
[----:B------:R-:W-:-:S13]  /*0170*/  ISETP.NE.U32.AND P0, PT, R6, RZ, PT ;  /* 0x000000ff0600720c */ /* 0x000fda0003f05070 */
[----:B------:R-:W-:Y:S05]  /*0180*/  @P0 BRA `(.L_x_3) ;  /* 0x0000000000500947 */ /* 0x000fea0003800000 */
[----:B------:R-:W0:Y:S01]  /*0190*/  I2F.U32.RP R8, UR10 ;  /* 0x0000000a00087d06 */ /* 0x000e220008209000 */
[----:B------:R-:W-:-:S07]  /*01a0*/  ISETP.NE.U32.AND P1, PT, RZ, UR10, PT ;  /* 0x0000000aff007c0c */ /* 0x000fce000bf25070 */
[----:B0-----:R-:W0:Y:S02]  /*01b0*/  MUFU.RCP R8, R8 ;  /* 0x0000000800087308 */ /* 0x001e240000001000 */
[----:B0-----:R-:W-:-:S06]  /*01c0*/  VIADD R6, R8, 0xffffffe ;  /* 0x0ffffffe08067836 */ /* 0x001fcc0000000000 */
[----:B------:R0:W1:Y:S02]  /*01d0*/  F2I.FTZ.U32.TRUNC.NTZ R7, R6 ;  /* 0x0000000600077305 */ /* 0x000064000021f000 */
[----:B0-----:R-:W-:Y:S02]  /*01e0*/  IMAD.MOV.U32 R6, RZ, RZ, RZ ;  /* 0x000000ffff067224 */ /* 0x001fe400078e00ff */
[----:B-1----:R-:W-:-:S04]  /*01f0*/  IMAD.MOV R9, RZ, RZ, -R7 ;  /* 0x000000ffff097224 */ /* 0x002fc800078e0a07 */
[----:B------:R-:W-:-:S04]  /*0200*/  IMAD R9, R9, UR10, RZ ;  /* 0x0000000a09097c24 */ /* 0x000fc8000f8e02ff */
[----:B------:R-:W-:-:S06]  /*0210*/  IMAD.HI.U32 R7, R7, R9, R6 ;  /* 0x0000000907077227 */ /* 0x000fcc00078e0006 */
[----:B------:R-:W-:-:S04]  /*0220*/  IMAD.HI.U32 R7, R7, R4, RZ ;  /* 0x0000000407077227 */ /* 0x000fc800078e00ff */
[----:B------:R-:W-:-:S04]  /*0230*/  IMAD.MOV R7, RZ, RZ, -R7 ;  /* 0x000000ffff077224 */ /* 0x000fc800078e0a07 */
[----:B------:R-:W-:Y:S02]  /*0240*/  IMAD R9, R7, UR10, R4 ;  /* 0x0000000a07097c24 */ /* 0x000fe4000f8e0204 */
[----:B------:R-:W-:-:S03]  /*0250*/  IMAD.MOV.U32 R7, RZ, RZ, RZ ;  /* 0x000000ffff077224 */ /* 0x000fc600078e00ff */
[----:B------:R-:W-:-:S13]  /*0260*/  ISETP.GE.U32.AND P0, PT, R9, UR10, PT ;  /* 0x0000000a09007c0c */ /* 0x000fda000bf06070 */
[----:B------:R-:W-:-:S05]  /*0270*/  @P0 VIADD R9, R9, -UR10 ;  /* 0x8000000a09090c36 */ /* 0x000fca0008000000 */
[----:B------:R-:W-:-:S13]  /*0280*/  ISETP.GE.U32.AND P0, PT, R9, UR10, PT ;  /* 0x0000000a09007c0c */ /* 0x000fda000bf06070 */
[----:B------:R-:W-:Y:S01]  /*0290*/  @P0 VIADD R9, R9, -UR10 ;  /* 0x8000000a09090c36 */ /* 0x000fe20008000000 */
[----:B------:R-:W-:-:S05]  /*02a0*/  @!P1 LOP3.LUT R9, RZ, UR10, RZ, 0x33, !PT ;  /* 0x0000000aff099c12 */ /* 0x000fca000f8e33ff */
[----:B------:R-:W-:Y:S01]  /*02b0*/  IMAD.MOV.U32 R6, RZ, RZ, R9 ;  /* 0x000000ffff067224 */ /* 0x000fe200078e0009 */
[----:B------:R-:W-:Y:S06]  /*02c0*/  BRA `(.L_x_4) ;  /* 0x0000000000107947 */ /* 0x000fec0003800000 */
.L_x_3:
[----:B------:R-:W-:-:S07]  /*02d0*/  MOV R6, 0x2f0 ;  /* 0x000002f000067802 */ /* 0x000fce0000000f00 */
[----:B------:R-:W-:Y:S05]  /*02e0*/  CALL.REL.NOINC `($__internal_0_$__cuda_sm20_rem_s64) ;  /* 0x00000004003c7944 */ /* 0x000fea0003c00000 */
[----:B------:R-:W-:Y:S02]  /*02f0*/  IMAD.MOV.U32 R6, RZ, RZ, R8 ;  /* 0x000000ffff067224 */ /* 0x000fe400078e0008 */
[----:B------:R-:W-:-:S07]  /*0300*/  IMAD.MOV.U32 R7, RZ, RZ, R9 ;  /* 0x000000ffff077224 */ /* 0x000fce00078e0009 */
.L_x_4:
[----:B------:R-:W-:Y:S05]  /*0310*/  BSYNC.RECONVERGENT B1 ;  /* 0x0000000000017941 */ /* 0x000fea0003800200 */
.L_x_2:
[----:B------:R-:W0:Y:S01]  /*0320*/  LDCU.64 UR4, c[0x0][0x388] ;  /* 0x00007100ff0477ac */ /* 0x000e220008000a00 */
[----:B------:R-:W1:Y:S01]  /*0330*/  LDCU.64 UR8, c[0x0][0x390] ;  /* 0x00007200ff0877ac */ /* 0x000e620008000a00 */
[----:B0-----:R-:W-:Y:S02]  /*0340*/  LEA R8, P0, R6, UR4, 0x3 ;  /* 0x0000000406087c11 */ /* 0x001fe4000f8018ff */
[----:B-1----:R-:W-:Y:S02]  /*0350*/  LEA R10, P1, R4, UR8, 0x3 ;  /* 0x00000008040a7c11 */ /* 0x002fe4000f8218ff */
[----:B------:R-:W-:Y:S02]  /*0360*/  LEA.HI.X R9, R6, UR5, R7, 0x3, P0 ;  /* 0x0000000506097c11 */ /* 0x000fe400080f1c07 */
[----:B------:R-:W-:-:S03]  /*0370*/  LEA.HI.X R11, R4, UR9, R5, 0x3, P1 ;  /* 0x00000009040b7c11 */ /* 0x000fc600088f1c05 */
[----:B------:R-:W2:Y:S04]  /*0380*/  LDG.E.64 R4, desc[UR6][R8.64] ;  /* 0x0000000608047981 */ /* 0x000ea8000c1e1b00 */
[----:B------:R-:W2:Y:S02]  /*0390*/  LDG.E.64 R6, desc[UR6][R10.64] ;  /* 0x000000060a067981 */ /* 0x000ea4000c1e1b00 */
[----:B--2---:R-:W-:-:S07]  /*03a0*/  DMUL R4, R4, R6 ;  /* 0x0000000604047228 */ /* 0x004fce0000000000 */
[----:B------:R1:W-:Y:S01]  /*03b0*/  STS.64 [R2], R4 ;  /* 0x0000000402007388 */ /* 0x0003e20000000a00 */
[----:B------:R-:W-:Y:S05]  /*03c0*/  BRA `(.L_x_5) ;  /* 0x0000000000047947 */ /* 0x000fea0003800000 */
.L_x_1:
[----:B------:R0:W-:Y:S02]  /*03d0*/  STS.64 [R2], RZ ;  /* 0x000000ff02007388 */ /* 0x0001e40000000a00 */
.L_x_5:
[----:B------:R-:W-:Y:S05]  /*03e0*/  BSYNC.RECONVERGENT B0 ;  /* 0x0000000000007941 */ /* 0x000fea0003800200 */
.L_x_0:
[----:B------:R-:W-:Y:S01]  /*03f0*/  BAR.SYNC.DEFER_BLOCKING 0x0 ;  /* 0x0000000000007b1d */ /* 0x000fe20000010000 */
[C---:B------:R-:W-:Y:S02]  /*0400*/  ISETP.GT.U32.AND P0, PT, R3.reuse, 0x1ff, PT ;  /* 0x000001ff0300780c */ /* 0x040fe40003f04070 */
[----:B------:R-:W-:-:S11]  /*0410*/  ISETP.GT.U32.AND P1, PT, R3, 0xff, PT ;  /* 0x000000ff0300780c */ /* 0x000fd60003f24070 */
[----:B-1----:R-:W-:Y:S04]  /*0420*/  @!P0 LDS.64 R4, [R2+0x1000] ;  /* 0x0010000002048984 */ /* 0x002fe80000000a00 */
[----:B------:R-:W1:Y:S02]  /*0430*/  @!P0 LDS.64 R6, [R2] ;  /* 0x0000000002068984 */ /* 0x000e640000000a00 */
[----:B-1----:R-:W-:-:S07]  /*0440*/  @!P0 DADD R4, R4, R6 ;  /* 0x0000000004048229 */ /* 0x002fce0000000006 */
[----:B------:R-:W-:Y:S01]  /*0450*/  @!P0 STS.64 [R2], R4 ;  /* 0x0000000402008388 */ /* 0x000fe20000000a00 */
[----:B------:R-:W-:Y:S01]  /*0460*/  BAR.SYNC.DEFER_BLOCKING 0x0 ;  /* 0x0000000000007b1d */ /* 0x000fe20000010000 */
[----:B------:R-:W-:-:S05]  /*0470*/  ISETP.GT.U32.AND P0, PT, R3, 0x7f, PT ;  /* 0x0000007f0300780c */ /* 0x000fca0003f04070 */
[----:B------:R-:W-:Y:S04]  /*0480*/  @!P1 LDS.64 R6, [R2+0x800] ;  /* 0x0008000002069984 */ /* 0x000fe80000000a00 */
        /* <DEDUP_REMOVED lines=14> */
[----:B------:R1:W-:Y:S01]  /*0570*/  @!P1 STS.64 [R2], R4 ;  /* 0x0000000402009388 */ /* 0x0003e20000000a00 */
[----:B------:R-:W-:Y:S06]  /*0580*/  BAR.SYNC.DEFER_BLOCKING 0x0 ;  /* 0x0000000000007b1d */ /* 0x000fec0000010000 */
[----:B------:R-:W-:Y:S05]  /*0590*/  @P0 EXIT ;  /* 0x000000000000094d */ /* 0x000fea0003800000 */
[----:B-1----:R-:W-:Y:S01]  /*05a0*/  LDS.64 R4, [R2+0x100] ;  /* 0x0001000002047984 */ /* 0x002fe20000000a00 */
[----:B------:R-:W-:-:S03]  /*05b0*/  ISETP.NE.AND P0, PT, R3, RZ, PT ;  /* 0x000000ff0300720c */ /* 0x000fc60003f05270 */
[----:B------:R-:W1:Y:S02]  /*05c0*/  LDS.64 R6, [R2] ;  /* 0x0000000002067984 */ /* 0x000e640000000a00 */
[----:B-1----:R-:W-:-:S07]  /*05d0*/  DADD R4, R4, R6 ;  /* 0x0000000004047229 */ /* 0x002fce0000000006 */
[----:B------:R-:W-:Y:S01]  /*05e0*/  STS.64 [R2], R4 ;  /* 0x0000000402007388 */ /* 0x000fe20000000a00 */
[----:B------:R-:W-:-:S03]  /*05f0*/  NOP ;  /* 0x0000000000007918 */ /* 0x000fc60000000000 */
[----:B------:R-:W-:Y:S04]  /*0600*/  LDS.64 R6, [R2+0x80] ;  /* 0x0000800002067984 */ /* 0x000fe80000000a00 */
        /* <DEDUP_REMOVED lines=17> */
[----:B------:R1:W-:Y:S01]  /*0720*/  STS.64 [R2], R6 ;  /* 0x0000000602007388 */ /* 0x0003e20000000a00 */
[----:B------:R-:W-:Y:S01]  /*0730*/  NOP ;  /* 0x0000000000007918 */ /* 0x000fe20000000000 */
[----:B------:R-:W-:Y:S05]  /*0740*/  @P0 EXIT ;  /* 0x000000000000094d */ /* 0x000fea0003800000 */
[----:B------:R-:W2:Y:S01]  /*0750*/  S2UR UR5, SR_CgaCtaId ;  /* 0x00000000000579c3 */ /* 0x000ea20000008800 */
[----:B------:R-:W-:-:S07]  /*0760*/  UMOV UR4, 0x400 ;  /* 0x0000040000047882 */ /* 0x000fce0000000000 */
[----:B01----:R-:W0:Y:S01]  /*0770*/  LDC.64 R2, c[0x0][0x380] ;  /* 0x0000e000ff027b82 */ /* 0x003e220000000a00 */
[----:B--2---:R-:W-:Y:S01]  /*0780*/  ULEA UR4, UR5, UR4, 0x18 ;  /* 0x0000000405047291 */ /* 0x004fe2000f8ec0ff */
[----:B0-----:R-:W-:-:S08]  /*0790*/  IMAD.WIDE.U32 R2, R0, 0x8, R2 ;  /* 0x0000000800027825 */ /* 0x001fd000078e0002 */
[----:B------:R-:W0:Y:S02]  /*07a0*/  LDS.128 R4, [UR4] ;  /* 0x00000004ff047984 */ /* 0x000e240008000c00 */
[----:B0-----:R-:W-:-:S07]  /*07b0*/  DADD R4, R4, R6 ;  /* 0x0000000004047229 */ /* 0x001fce0000000006 */
[----:B------:R-:W-:Y:S01]  /*07c0*/  STG.E.64 desc[UR6][R2.64], R4 ;  /* 0x0000000402007986 */ /* 0x000fe2000c101b06 */
[----:B------:R-:W-:Y:S05]  /*07d0*/  EXIT ;  /* 0x000000000000794d */ /* 0x000fea0003800000 */
        .weak           $__internal_0_$__cuda_sm20_rem_s64
        .type           $__internal_0_$__cuda_sm20_rem_s64,@function
        .size           $__internal_0_$__cuda_sm20_rem_s64,(.L_x_10 - $__internal_0_$__cuda_sm20_rem_s64)
$__internal_0_$__cuda_sm20_rem_s64:
[----:B------:R-:W0:Y:S02]  /*07e0*/  LDCU.64 UR8, c[0x0][0x398] ;  /* 0x00007300ff0877ac */ /* 0x000e240008000a00 */
[----:B0-----:R-:W-:Y:S02]  /*07f0*/  UIADD3 UR4, UP1, UPT, URZ, -UR8, URZ ;  /* 0x80000008ff047290 */ /* 0x001fe4000ff3e0ff */
[----:B------:R-:W-:Y:S02]  /*0800*/  UISETP.GE.AND UP0, UPT, UR9, URZ, UPT ;  /* 0x000000ff0900728c */ /* 0x000fe4000bf06270 */
[----:B------:R-:W-:Y:S02]  /*0810*/  UIADD3.X UR5, UPT, UPT, URZ, ~UR9, URZ, UP1, !UPT ;  /* 0x80000009ff057290 */ /* 0x000fe40008ffe4ff */
[----:B------:R-:W-:Y:S02]  /*0820*/  USEL UR4, UR4, UR8, !UP0 ;  /* 0x0000000804047287 */ /* 0x000fe4000c000000 */
[----:B------:R-:W-:-:S09]  /*0830*/  USEL UR5, UR5, UR9, !UP0 ;  /* 0x0000000905057287 */ /* 0x000fd2000c000000 */
[----:B------:R-:W0:Y:S08]  /*0840*/  I2F.U64.RP R7, UR4 ;  /* 0x0000000400077d12 */ /* 0x000e300008309000 */
[----:B0-----:R-:W0:Y:S02]  /*0850*/  MUFU.RCP R7, R7 ;  /* 0x0000000700077308 */ /* 0x001e240000001000 */
[----:B0-----:R-:W-:-:S06]  /*0860*/  VIADD R8, R7, 0x1ffffffe ;  /* 0x1ffffffe07087836 */ /* 0x001fcc0000000000 */
[----:B------:R-:W0:Y:S02]  /*0870*/  F2I.U64.TRUNC R8, R8 ;  /* 0x0000000800087311 */ /* 0x000e24000020d800 */
[----:B0-----:R-:W-:-:S04]  /*0880*/  IMAD.WIDE.U32 R10, R8, UR4, RZ ;  /* 0x00000004080a7c25 */ /* 0x001fc8000f8e00ff */
[----:B------:R-:W-:Y:S01]  /*0890*/  IMAD R11, R8, UR5, R11 ;  /* 0x00000005080b7c24 */ /* 0x000fe2000f8e020b */
[----:B------:R-:W-:-:S03]  /*08a0*/  IADD3 R13, P0, PT, RZ, -R10, RZ ;  /* 0x8000000aff0d7210 */ /* 0x000fc60007f1e0ff */
[----:B------:R-:W-:Y:S02]  /*08b0*/  IMAD R11, R9, UR4, R11 ;  /* 0x00000004090b7c24 */ /* 0x000fe4000f8e020b */
[----:B------:R-:W-:-:S03]  /*08c0*/  IMAD.HI.U32 R10, R8, R13, RZ ;  /* 0x0000000d080a7227 */ /* 0x000fc600078e00ff */
[----:B------:R-:W-:Y:S01]  /*08d0*/  IADD3.X R15, PT, PT, RZ, ~R11, RZ, P0, !PT ;  /* 0x8000000bff0f7210 */ /* 0x000fe200007fe4ff */
[----:B------:R-:W-:-:S04]  /*08e0*/  IMAD.MOV.U32 R11, RZ, RZ, R8 ;  /* 0x000000ffff0b7224 */ /* 0x000fc800078e0008 */
[----:B------:R-:W-:-:S04]  /*08f0*/  IMAD.WIDE.U32 R10, P0, R8, R15, R10 ;  /* 0x0000000f080a7225 */ /* 0x000fc8000780000a */
[C---:B------:R-:W-:Y:S02]  /*0900*/  IMAD R17, R9.reuse, R15, RZ ;  /* 0x0000000f09117224 */ /* 0x040fe400078e02ff */
[----:B------:R-:W-:-:S04]  /*0910*/  IMAD.HI.U32 R10, P1, R9, R13, R10 ;  /* 0x0000000d090a7227 */ /* 0x000fc8000782000a */
[----:B------:R-:W-:Y:S01]  /*0920*/  IMAD.HI.U32 R7, R9, R15, RZ ;  /* 0x0000000f09077227 */ /* 0x000fe200078e00ff */
[----:B------:R-:W-:-:S03]  /*0930*/  IADD3 R11, P2, PT, R17, R10, RZ ;  /* 0x0000000a110b7210 */ /* 0x000fc60007f5e0ff */
[----:B------:R-:W-:Y:S02]  /*0940*/  IMAD.X R7, R7, 0x1, R9, P0 ;  /* 0x0000000107077824 */ /* 0x000fe400000e0609 */
[----:B------:R-:W-:-:S03]  /*0950*/  IMAD.WIDE.U32 R8, R11, UR4, RZ ;  /* 0x000000040b087c25 */ /* 0x000fc6000f8e00ff */
[----:B------:R-:W-:Y:S01]  /*0960*/  IADD3.X R13, PT, PT, RZ, RZ, R7, P2, P1 ;  /* 0x000000ffff0d7210 */ /* 0x000fe200017e2407 */
[----:B------:R-:W-:Y:S01]  /*0970*/  IMAD R10, R11, UR5, R9 ;  /* 0x000000050b0a7c24 */ /* 0x000fe2000f8e0209 */
[----:B------:R-:W-:Y:S02]  /*0980*/  IADD3 R9, P0, PT, RZ, -R8, RZ ;  /* 0x80000008ff097210 */ /* 0x000fe40007f1e0ff */
[----:B------:R-:W-:Y:S01]  /*0990*/  ISETP.GE.AND P1, PT, R5, RZ, PT ;  /* 0x000000ff0500720c */ /* 0x000fe20003f26270 */
[----:B------:R-:W-:Y:S02]  /*09a0*/  IMAD R7, R13, UR4, R10 ;  /* 0x000000040d077c24 */ /* 0x000fe4000f8e020a */
[----:B------:R-:W-:-:S04]  /*09b0*/  IMAD.HI.U32 R10, R11, R9, RZ ;  /* 0x000000090b0a7227 */ /* 0x000fc800078e00ff */
[----:B------:R-:W-:Y:S01]  /*09c0*/  IMAD.X R8, RZ, RZ, ~R7, P0 ;  /* 0x000000ffff087224 */ /* 0x000fe200000e0e07 */
[----:B------:R-:W-:-:S03]  /*09d0*/  IADD3 R7, P4, PT, RZ, -R4, RZ ;  /* 0x80000004ff077210 */ /* 0x000fc60007f9e0ff */
[----:B------:R-:W-:Y:S01]  /*09e0*/  IMAD.WIDE.U32 R10, P0, R11, R8, R10 ;  /* 0x000000080b0a7225 */ /* 0x000fe2000780000a */
[----:B------:R-:W-:-:S03]  /*09f0*/  SEL R7, R7, R4, !P1 ;  /* 0x0000000407077207 */ /* 0x000fc60004800000 */
[----:B------:R-:W-:Y:S02]  /*0a00*/  IMAD.X R12, RZ, RZ, ~R5, P4 ;  /* 0x000000ffff0c7224 */ /* 0x000fe400020e0e05 */
[----:B------:R-:W-:-:S03]  /*0a10*/  IMAD.HI.U32 R10, P2, R13, R9, R10 ;  /* 0x000000090d0a7227 */ /* 0x000fc6000784000a */
[----:B------:R-:W-:Y:S01]  /*0a20*/  SEL R15, R12, R5, !P1 ;  /* 0x000000050c0f7207 */ /* 0x000fe20004800000 */
[CC--:B------:R-:W-:Y:S02]  /*0a30*/  IMAD R9, R13.reuse, R8.reuse, RZ ;  /* 0x000000080d097224 */ /* 0x0c0fe400078e02ff */
[----:B------:R-:W-:-:S03]  /*0a40*/  IMAD.HI.U32 R8, R13, R8, RZ ;  /* 0x000000080d087227 */ /* 0x000fc600078e00ff */
[----:B------:R-:W-:Y:S01]  /*0a50*/  IADD3 R10, P3, PT, R9, R10, RZ ;  /* 0x0000000a090a7210 */ /* 0x000fe20007f7e0ff */
[----:B------:R-:W-:Y:S02]  /*0a60*/  IMAD.X R13, R8, 0x1, R13, P0 ;  /* 0x00000001080d7824 */ /* 0x000fe400000e060d */
[----:B------:R-:W-:Y:S02]  /*0a70*/  IMAD.MOV.U32 R9, RZ, RZ, RZ ;  /* 0x000000ffff097224 */ /* 0x000fe400078e00ff */
[----:B------:R-:W-:Y:S01]  /*0a80*/  IMAD.HI.U32 R8, R10, R7, RZ ;  /* 0x000000070a087227 */ /* 0x000fe200078e00ff */
[----:B------:R-:W-:-:S03]  /*0a90*/  IADD3.X R13, PT, PT, RZ, RZ, R13, P3, P2 ;  /* 0x000000ffff0d7210 */ /* 0x000fc60001fe440d */
[----:B------:R-:W-:-:S04]  /*0aa0*/  IMAD.WIDE.U32 R8, R10, R15, R8 ;  /* 0x0000000f0a087225 */ /* 0x000fc800078e0008 */
[C---:B------:R-:W-:Y:S02]  /*0ab0*/  IMAD R11, R13.reuse, R15, RZ ;  /* 0x0000000f0d0b7224 */ /* 0x040fe400078e02ff */
[----:B------:R-:W-:-:S04]  /*0ac0*/  IMAD.HI.U32 R8, P0, R13, R7, R8 ;  /* 0x000000070d087227 */ /* 0x000fc80007800008 */
[----:B------:R-:W-:Y:S01]  /*0ad0*/  IMAD.HI.U32 R10, R13, R15, RZ ;  /* 0x0000000f0d0a7227 */ /* 0x000fe200078e00ff */
[----:B------:R-:W-:-:S04]  /*0ae0*/  IADD3 R11, P2, PT, R11, R8, RZ ;  /* 0x000000080b0b7210 */ /* 0x000fc80007f5e0ff */
[----:B------:R-:W-:Y:S01]  /*0af0*/  IADD3.X R10, PT, PT, R10, RZ, RZ, P0, !PT ;  /* 0x000000ff0a0a7210 */ /* 0x000fe200007fe4ff */
[----:B------:R-:W-:-:S04]  /*0b00*/  IMAD.WIDE.U32 R8, R11, UR4, RZ ;  /* 0x000000040b087c25 */ /* 0x000fc8000f8e00ff */
[----:B------:R-:W-:Y:S01]  /*0b10*/  IMAD.X R10, RZ, RZ, R10, P2 ;  /* 0x000000ffff0a7224 */ /* 0x000fe200010e060a */
[----:B------:R-:W-:Y:S01]  /*0b20*/  IADD3 R8, P2, PT, -R8, R7, RZ ;  /* 0x0000000708087210 */ /* 0x000fe20007f5e1ff */
[----:B------:R-:W-:-:S03]  /*0b30*/  IMAD R11, R11, UR5, R9 ;  /* 0x000000050b0b7c24 */ /* 0x000fc6000f8e0209 */
[----:B------:R-:W-:Y:S01]  /*0b40*/  ISETP.GE.U32.AND P0, PT, R8, UR4, PT ;  /* 0x0000000408007c0c */ /* 0x000fe2000bf06070 */
[----:B------:R-:W-:-:S04]  /*0b50*/  IMAD R10, R10, UR4, R11 ;  /* 0x000000040a0a7c24 */ /* 0x000fc8000f8e020b */
[----:B------:R-:W-:Y:S01]  /*0b60*/  IMAD.X R9, R15, 0x1, ~R10, P2 ;  /* 0x000000010f097824 */ /* 0x000fe200010e0e0a */
[----:B------:R-:W-:-:S04]  /*0b70*/  IADD3 R7, P2, PT, R8, -UR4, RZ ;  /* 0x8000000408077c10 */ /* 0x000fc8000ff5e0ff */
[C---:B------:R-:W-:Y:S02]  /*0b80*/  ISETP.GE.U32.AND.EX P0, PT, R9.reuse, UR5, PT, P0 ;  /* 0x0000000509007c0c */ /* 0x040fe4000bf06100 */
[----:B------:R-:W-:Y:S02]  /*0b90*/  IADD3.X R10, PT, PT, R9, ~UR5, RZ, P2, !PT ;  /* 0x80000005090a7c10 */ /* 0x000fe400097fe4ff */
[----:B------:R-:W-:Y:S02]  /*0ba0*/  SEL R7, R7, R8, P0 ;  /* 0x0000000807077207 */ /* 0x000fe40000000000 */
[----:B------:R-:W-:Y:S02]  /*0bb0*/  SEL R10, R10, R9, P0 ;  /* 0x000000090a0a7207 */ /* 0x000fe40000000000 */
[C---:B------:R-:W-:Y:S02]  /*0bc0*/  ISETP.GE.U32.AND P0, PT, R7.reuse, UR4, PT ;  /* 0x0000000407007c0c */ /* 0x040fe4000bf06070 */
[----:B------:R-:W-:-:S02]  /*0bd0*/  IADD3 R8, P2, PT, R7, -UR4, RZ ;  /* 0x8000000407087c10 */ /* 0x000fc4000ff5e0ff */
[C---:B------:R-:W-:Y:S02]  /*0be0*/  ISETP.GE.U32.AND.EX P0, PT, R10.reuse, UR5, PT, P0 ;  /* 0x000000050a007c0c */ /* 0x040fe4000bf06100 */
[----:B------:R-:W-:Y:S02]  /*0bf0*/  IADD3.X R9, PT, PT, R10, ~UR5, RZ, P2, !PT ;  /* 0x800000050a097c10 */ /* 0x000fe400097fe4ff */
[----:B------:R-:W-:Y:S02]  /*0c00*/  SEL R8, R8, R7, P0 ;  /* 0x0000000708087207 */ /* 0x000fe40000000000 */
[----:B------:R-:W-:Y:S02]  /*0c10*/  SEL R9, R9, R10, P0 ;  /* 0x0000000a09097207 */ /* 0x000fe40000000000 */
[----:B------:R-:W-:Y:S02]  /*0c20*/  IADD3 R7, P2, PT, RZ, -R8, RZ ;  /* 0x80000008ff077210 */ /* 0x000fe40007f5e0ff */
[----:B------:R-:W-:-:S02]  /*0c30*/  ISETP.NE.U32.AND P0, PT, RZ, UR8, PT ;  /* 0x00000008ff007c0c */ /* 0x000fc4000bf05070 */
[----:B------:R-:W-:Y:S01]  /*0c40*/  SEL R8, R7, R8, !P1 ;  /* 0x0000000807087207 */ /* 0x000fe20004800000 */
[----:B------:R-:W-:Y:S01]  /*0c50*/  IMAD.X R10, RZ, RZ, ~R9, P2 ;  /* 0x000000ffff0a7224 */ /* 0x000fe200010e0e09 */
[----:B------:R-:W-:Y:S01]  /*0c60*/  ISETP.NE.AND.EX P0, PT, RZ, UR9, PT, P0 ;  /* 0x00000009ff007c0c */ /* 0x000fe2000bf05300 */
[----:B------:R-:W-:-:S03]  /*0c70*/  IMAD.MOV.U32 R7, RZ, RZ, 0x0 ;  /* 0x00000000ff077424 */ /* 0x000fc600078e00ff */
[----:B------:R-:W-:Y:S02]  /*0c80*/  SEL R9, R10, R9, !P1 ;  /* 0x000000090a097207 */ /* 0x000fe40004800000 */
[----:B------:R-:W-:Y:S02]  /*0c90*/  SEL R8, R8, 0xffffffff, P0 ;  /* 0xffffffff08087807 */ /* 0x000fe40000000000 */
[----:B------:R-:W-:Y:S01]  /*0ca0*/  SEL R9, R9, 0xffffffff, P0 ;  /* 0xffffffff09097807 */ /* 0x000fe20000000000 */
[----:B------:R-:W-:Y:S06]  /*0cb0*/  RET.REL.NODEC R6 `(_Z29matrix_vector_product_kernel2PdPKdS1_l) ;  /* 0xfffffff006d07950 */ /* 0x000fec0003c3ffff */
.L_x_6:
[----:B------:R-:W-:-:S00]  /*0cc0*/  BRA `(.L_x_6) ;  /* 0xfffffffc00fc7947 */ /* 0x000fc0000383ffff */
[----:B------:R-:W-:-:S00]  /*0cd0*/  NOP ;  /* 0x0000000000007918 */ /* 0x000fc00000000000 */
        /* <DEDUP_REMOVED lines=10> */
.L_x_10:


//--------------------- .text._Z17reduction_kernel2PdPKdl --------------------------
	.section	.text._Z17reduction_kernel2PdPKdl,"ax",@progbits
	.align	128
        .global         _Z17reduction_kernel2PdPKdl
        .type           _Z17reduction_kernel2PdPKdl,@function
        .size           _Z17reduction_kernel2PdPKdl,(.L_x_12 - _Z17reduction_kernel2PdPKdl)
        .other          _Z17reduction_kernel2PdPKdl,@"STO_CUDA_ENTRY STV_DEFAULT"
_Z17reduction_kernel2PdPKdl:
.text._Z17reduction_kernel2PdPKdl:
[----:B------:R-:W-:Y:S01]  /*0000*/  LDC R1, c[0x0][0x37c] ;  /* 0x0000df00ff017b82 */ /* 0x000fe20000000800 */
[----:B------:R-:W0:Y:S01]  /*0010*/  S2R R0, SR_CTAID.X ;  /* 0x0000000000007919 */ /* 0x000e220000002500 */
[----:B------:R-:W0:Y:S01]  /*0020*/  LDCU UR4, c[0x0][0x360] ;  /* 0x00006c00ff0477ac */ /* 0x000e220008000800 */
[----:B------:R-:W0:Y:S01]  /*0030*/  S2R R3, SR_TID.X ;  /* 0x0000000000037919 */ /* 0x000e220000002100 */
[----:B------:R-:W1:Y:S01]  /*0040*/  LDCU.64 UR6, c[0x0][0x390] ;  /* 0x00007200ff0677ac */ /* 0x000e620008000a00 */
[----:B0-----:R-:W-:-:S05]  /*0050*/  IMAD R2, R0, UR4, R3 ;  /* 0x0000000400027c24 */ /* 0x001fca000f8e0203 */
[----:B-1----:R-:W-:Y:S02]  /*0060*/  ISETP.GE.U32.AND P0, PT, R2, UR6, PT ;  /* 0x0000000602007c0c */ /* 0x002fe4000bf06070 */
[----:B------:R-:W-:-:S04]  /*0070*/  SHF.R.S32.HI R5, RZ, 0x1f, R2 ;  /* 0x0000001fff057819 */ /* 0x000fc80000011402 */
[----:B------:R-:W-:Y:S01]  /*0080*/  ISETP.GE.AND.EX P0, PT, R5, UR7, PT, P0 ;  /* 0x0000000705007c0c */ /* 0x000fe2000bf06300 */
[----:B------:R-:W0:-:S12]  /*0090*/  LDCU.64 UR6, c[0x0][0x358] ;  /* 0x00006b00ff0677ac */ /* 0x000e180008000a00 */
[----:B------:R-:W1:Y:S02]  /*00a0*/  @!P0 LDC.64 R6, c[0x0][0x388] ;  /* 0x0000e200ff068b82 */ /* 0x000e640000000a00 */
[----:B-1----:R-:W-:-:S04]  /*00b0*/  @!P0 LEA R4, P1, R2, R6, 0x3 ;  /* 0x0000000602048211 */ /* 0x002fc800078218ff */
[----:B------:R-:W-:-:S06]  /*00c0*/  @!P0 LEA.HI.X R5, R2, R7, R5, 0x3, P1 ;  /* 0x0000000702058211 */ /* 0x000fcc00008f1c05 */
[----:B0-----:R-:W2:Y:S01]  /*00d0*/  @!P0 LDG.E.64 R4, desc[UR6][R4.64] ;  /* 0x0000000604048981 */ /* 0x001ea2000c1e1b00 */
[----:B------:R-:W0:Y:S01]  /*00e0*/  S2UR UR5, SR_CgaCtaId ;  /* 0x00000000000579c3 */ /* 0x000e220000008800 */
[----:B------:R-:W-:Y:S01]  /*00f0*/  UMOV UR4, 0x400 ;  /* 0x0000040000047882 */ /* 0x000fe20000000000 */
[----:B------:R-:W-:Y:S01]  /*0100*/  ISETP.GT.U32.AND P1, PT, R3, 0x1ff, PT ;  /* 0x000001ff0300780c */ /* 0x000fe20003f24070 */
[----:B0-----:R-:W-:-:S06]  /*0110*/  ULEA UR4, UR5, UR4, 0x18 ;  /* 0x0000000405047291 */ /* 0x001fcc000f8ec0ff */
[----:B------:R-:W-:-:S05]  /*0120*/  LEA R2, R3, UR4, 0x3 ;  /* 0x0000000403027c11 */ /* 0x000fca000f8e18ff */
[----:B--2---:R-:W-:Y:S04]  /*0130*/  @!P0 STS.64 [R2], R4 ;  /* 0x0000000402008388 */ /* 0x004fe80000000a00 */
[----:B------:R-:W-:Y:S01]  /*0140*/  @P0 STS.64 [R2], RZ ;  /* 0x000000ff02000388 */ /* 0x000fe20000000a00 */
[----:B------:R-:W-:Y:S01]  /*0150*/  BAR.SYNC.DEFER_BLOCKING 0x0 ;  /* 0x0000000000007b1d */ /* 0x000fe20000010000 */
[----:B------:R-:W-:-:S05]  /*0160*/  ISETP.GT.U32.AND P0, PT, R3, 0xff, PT ;  /* 0x000000ff0300780c */ /* 0x000fca0003f04070 */
[----:B------:R-:W-:Y:S04]  /*0170*/  @!P1 LDS.64 R6, [R2+0x1000] ;  /* 0x0010000002069984 */ /* 0x000fe80000000a00 */
[----:B------:R-:W0:Y:S02]  /*0180*/  @!P1 LDS.64 R8, [R2] ;  /* 0x0000000002089984 */ /* 0x000e240000000a00 */
[----:B0-----:R-:W-:-:S07]  /*0190*/  @!P1 DADD R6, R6, R8 ;  /* 0x0000000006069229 */ /* 0x001fce0000000008 */
[----:B------:R-:W-:Y:S01]  /*01a0*/  @!P1 STS.64 [R2], R6 ;  /* 0x0000000602009388 */ /* 0x000fe20000000a00 */
        /* <DEDUP_REMOVED lines=17> */
[----:B------:R0:W-:Y:S01]  /*02c0*/  @!P0 STS.64 [R2], R6 ;  /* 0x0000000602008388 */ /* 0x0001e20000000a00 */
[----:B------:R-:W-:Y:S06]  /*02d0*/  BAR.SYNC.DEFER_BLOCKING 0x0 ;  /* 0x0000000000007b1d */ /* 0x000fec0000010000 */
[----:B------:R-:W-:Y:S05]  /*02e0*/  @P1 EXIT ;  /* 0x000000000000194d */ /* 0x000fea0003800000 */
[----:B------:R-:W-:Y:S01]  /*02f0*/  LDS.64 R4, [R2+0x100] ;  /* 0x0001000002047984 */ /* 0x000fe20000000a00 */
[----:B------:R-:W-:-:S03]  /*0300*/  ISETP.NE.AND P0, PT, R3, RZ, PT ;  /* 0x000000ff0300720c */ /* 0x000fc60003f05270 */
[----:B0-----:R-:W0:Y:S02]  /*0310*/  LDS.64 R6, [R2] ;  /* 0x0000000002067984 */ /* 0x001e240000000a00 */
[----:B0-----:R-:W-:-:S07]  /*0320*/  DADD R4, R4, R6 ;  /* 0x0000000004047229 */ /* 0x001fce0000000006 */
[----:B------:R-:W-:Y:S01]  /*0330*/  STS.64 [R2], R4 ;  /* 0x0000000402007388 */ /* 0x000fe20000000a00 */
[----:B------:R-:W-:-:S03]  /*0340*/  NOP ;  /* 0x0000000000007918 */ /* 0x000fc60000000000 */
[----:B------:R-:W-:Y:S04]  /*0350*/  LDS.64 R6, [R2+0x80] ;  /* 0x0000800002067984 */ /* 0x000fe80000000a00 */
[----:B------:R-:W0:Y:S02]  /*0360*/  LDS.64 R8, [R2] ;  /* 0x0000000002087984 */ /* 0x000e240000000a00 */
        /* <DEDUP_REMOVED lines=16> */
[----:B------:R0:W-:Y:S01]  /*0470*/  STS.64 [R2], R6 ;  /* 0x0000000602007388 */ /* 0x0001e20000000a00 */
[----:B------:R-:W-:Y:S01]  /*0480*/  NOP ;  /* 0x0000000000007918 */ /* 0x000fe20000000000 */
[----:B------:R-:W-:Y:S05]  /*0490*/  @P0 EXIT ;  /* 0x000000000000094d */ /* 0x000fea0003800000 */
[----:B0-----:R-:W0:Y:S01]  /*04a0*/  LDS.128 R4, [UR4] ;  /* 0x00000004ff047984 */ /* 0x001e220008000c00 */
[----:B------:R-:W1:Y:S02]  /*04b0*/  LDC.64 R2, c[0x0][0x380] ;  /* 0x0000e000ff027b82 */ /* 0x000e640000000a00 */
[----:B-1----:R-:W-:Y:S01]  /*04c0*/  IMAD.WIDE.U32 R2, R0, 0x8, R2 ;  /* 0x0000000800027825 */ /* 0x002fe200078e0002 */
[----:B0-----:R-:W-:-:S07]  /*04d0*/  DADD R4, R4, R6 ;  /* 0x0000000004047229 */ /* 0x001fce0000000006 */
[----:B------:R-:W-:Y:S01]  /*04e0*/  STG.E.64 desc[UR6][R2.64], R4 ;  /* 0x0000000402007986 */ /* 0x000fe2000c101b06 */
[----:B------:R-:W-:Y:S05]  /*04f0*/  EXIT ;  /* 0x000000000000794d */ /* 0x000fea0003800000 */
.L_x_7:
        /* <DEDUP_REMOVED lines=16> */
.L_x_12:


//--------------------- .text._Z17reduction_kernel1PdPKdl --------------------------
	.section	.text._Z17reduction_kernel1PdPKdl,"ax",@progbits
	.align	128
        .global         _Z17reduction_kernel1PdPKdl
        .type           _Z17reduction_kernel1PdPKdl,@function
        .size           _Z17reduction_kernel1PdPKdl,(.L_x_13 - _Z17reduction_kernel1PdPKdl)
        .other          _Z17reduction_kernel1PdPKdl,@"STO_CUDA_ENTRY STV_DEFAULT"
_Z17reduction_kernel1PdPKdl:
.text._Z17reduction_kernel1PdPKdl:
        /* <DEDUP_REMOVED lines=18> */
[----:B------:R-:W-:-:S06]  /*0120*/  LEA R2, R3, UR4, 0x3 ;  /* 0x0000000403027c11 */ /* 0x000fcc000f8e18ff */
[C---:B------:R-:W-:Y:S01]  /*0130*/  @!P1 IMAD R13, R3.reuse, 0x8, R2 ;  /* 0x00000008030d9824 */ /* 0x040fe200078e0202 */
[----:B--2---:R-:W-:Y:S04]  /*0140*/  @!P0 STS.64 [R2], R4 ;  /* 0x0000000402008388 */ /* 0x004fe80000000a00 */
[----:B------:R-:W-:Y:S01]  /*0150*/  @P0 STS.64 [R2], RZ ;  /* 0x000000ff02000388 */ /* 0x000fe20000000a00 */
[----:B------:R-:W-:Y:S01]  /*0160*/  BAR.SYNC.DEFER_BLOCKING 0x0 ;  /* 0x0000000000007b1d */ /* 0x000fe20000010000 */
[----:B------:R-:W-:-:S13]  /*0170*/  ISETP.GT.U32.AND P0, PT, R3, 0xff, PT ;  /* 0x000000ff0300780c */ /* 0x000fda0003f04070 */
[----:B------:R-:W-:Y:S01]  /*0180*/  @!P0 IMAD R15, R3, 0x18, R2 ;  /* 0x00000018030f8824 */ /* 0x000fe200078e0202 */
[----:B------:R-:W-:Y:S04]  /*0190*/  @!P1 LDS.64 R6, [R13+0x8] ;  /* 0x000008000d069984 */ /* 0x000fe80000000a00 */
[----:B------:R-:W0:Y:S02]  /*01a0*/  @!P1 LDS.64 R8, [R13] ;  /* 0x000000000d089984 */ /* 0x000e240000000a00 */
[----:B0-----:R-:W-:-:S07]  /*01b0*/  @!P1 DADD R6, R6, R8 ;  /* 0x0000000006069229 */ /* 0x001fce0000000008 */
[----:B------:R-:W-:Y:S01]  /*01c0*/  @!P1 STS.64 [R13], R6 ;  /* 0x000000060d009388 */ /* 0x000fe20000000a00 */
        /* <DEDUP_REMOVED lines=28> */
[----:B------:R-:W-:-:S03]  /*0390*/  NOP ;  /* 0x0000000000007918 */ /* 0x000fc60000000000 */
[----:B------:R-:W-:Y:S01]  /*03a0*/  @!P0 LDS.64 R8, [R17+0x100] ;  /* 0x0001000011088984 */ /* 0x000fe20000000a00 */
[----:B------:R-:W-:-:S03]  /*03b0*/  ISETP.GT.U32.AND P1, PT, R3, 0x7, PT ;  /* 0x000000070300780c */ /* 0x000fc60003f24070 */
[----:B------:R-:W0:Y:S10]  /*03c0*/  @!P0 LDS.64 R10, [R17] ;  /* 0x00000000110a8984 */ /* 0x000e340000000a00 */
[----:B------:R-:W-:Y:S01]  /*03d0*/  @!P1 IMAD R13, R3, 0x3f8, R2 ;  /* 0x000003f8030d9824 */ /* 0x000fe200078e0202 */
        /* <DEDUP_REMOVED lines=18> */
[----:B------:R-:W-:-:S03]  /*0500*/  ISETP.NE.AND P0, PT, R3, RZ, PT ;  /* 0x000000ff0300720c */ /* 0x000fc60003f05270 */
[----:B------:R-:W0:Y:S02]  /*0510*/  @!P1 LDS.64 R10, [R17] ;  /* 0x00000000110a9984 */ /* 0x000e240000000a00 */
[----:B0-----:R-:W-:-:S07]  /*0520*/  @!P1 DADD R8, R8, R10 ;  /* 0x0000000008089229 */ /* 0x001fce000000000a */
[----:B------:R0:W-:Y:S01]  /*0530*/  @!P1 STS.64 [R17], R8 ;  /* 0x0000000811009388 */ /* 0x0001e20000000a00 */
[----:B------:R-:W-:Y:S01]  /*0540*/  NOP ;  /* 0x0000000000007918 */ /* 0x000fe20000000000 */
[----:B------:R-:W-:Y:S05]  /*0550*/  @P0 EXIT ;  /* 0x000000000000094d */ /* 0x000fea0003800000 */
[----:B------:R-:W-:Y:S01]  /*0560*/  LDS.64 R2, [UR4] ;  /* 0x00000004ff027984 */ /* 0x000fe20008000a00 */
[----:B------:R-:W1:Y:S03]  /*0570*/  LDC.64 R6, c[0x0][0x380] ;  /* 0x0000e000ff067b82 */ /* 0x000e660000000a00 */
[----:B------:R-:W2:Y:S02]  /*0580*/  LDS.64 R4, [UR4+0x1000] ;  /* 0x00100004ff047984 */ /* 0x000ea40008000a00 */
[----:B--2---:R-:W-:Y:S01]  /*0590*/  DADD R2, R2, R4 ;  /* 0x0000000002027229 */ /* 0x004fe20000000004 */
[----:B-1----:R-:W-:-:S06]  /*05a0*/  IMAD.WIDE.U32 R4, R0, 0x8, R6 ;  /* 0x0000000800047825 */ /* 0x002fcc00078e0006 */
[----:B------:R-:W-:Y:S01]  /*05b0*/  STG.E.64 desc[UR6][R4.64], R2 ;  /* 0x0000000204007986 */ /* 0x000fe2000c101b06 */
[----:B------:R-:W-:Y:S05]  /*05c0*/  EXIT ;  /* 0x000000000000794d */ /* 0x000fea0003800000 */
.L_x_8:
        /* <DEDUP_REMOVED lines=11> */
.L_x_13:


//--------------------- .text._Z17reduction_kernel0PdPKdl --------------------------
	.section	.text._Z17reduction_kernel0PdPKdl,"ax",@progbits
	.align	128
        .global         _Z17reduction_kernel0PdPKdl
        .type           _Z17reduction_kernel0PdPKdl,@function
        .size           _Z17reduction_kernel0PdPKdl,(.L_x_14 - _Z17reduction_kernel0PdPKdl)
        .other          _Z17reduction_kernel0PdPKdl,@"STO_CUDA_ENTRY STV_DEFAULT"
_Z17reduction_kernel0PdPKdl:
.text._Z17reduction_kernel0PdPKdl:
        /* <DEDUP_REMOVED lines=16> */
[----:B------:R-:W-:-:S04]  /*0100*/  LOP3.LUT R2, R3, 0x1, RZ, 0xc0, !PT ;  /* 0x0000000103027812 */ /* 0x000fc800078ec0ff */
[----:B------:R-:W-:Y:S01]  /*0110*/  ISETP.NE.U32.AND P1, PT, R2, 0x1, PT ;  /* 0x000000010200780c */ /* 0x000fe20003f25070 */
[----:B0-----:R-:W-:-:S06]  /*0120*/  ULEA UR4, UR5, UR4, 0x18 ;  /* 0x0000000405047291 */ /* 0x001fcc000f8ec0ff */
[----:B------:R-:W-:-:S05]  /*0130*/  LEA R2, R3, UR4, 0x3 ;  /* 0x0000000403027c11 */ /* 0x000fca000f8e18ff */
[----:B--2---:R-:W-:Y:S04]  /*0140*/  @!P0 STS.64 [R2], R4 ;  /* 0x0000000402008388 */ /* 0x004fe80000000a00 */
[----:B------:R-:W-:Y:S01]  /*0150*/  @P0 STS.64 [R2], RZ ;  /* 0x000000ff02000388 */ /* 0x000fe20000000a00 */
[----:B------:R-:W-:Y:S01]  /*0160*/  BAR.SYNC.DEFER_BLOCKING 0x0 ;  /* 0x0000000000007b1d */ /* 0x000fe20000010000 */
[----:B------:R-:W-:-:S05]  /*0170*/  LOP3.LUT P0, RZ, R3, 0x3, RZ, 0xc0, !PT ;  /* 0x0000000303ff7812 */ /* 0x000fca000780c0ff */
[----:B------:R-:W-:Y:S04]  /*0180*/  @P1 LDS.64 R6, [R2+0x8] ;  /* 0x0000080002061984 */ /* 0x000fe80000000a00 */
[----:B------:R-:W0:Y:S02]  /*0190*/  @P1 LDS.64 R8, [R2] ;  /* 0x0000000002081984 */ /* 0x000e240000000a00 */
[----:B0-----:R-:W-:-:S07]  /*01a0*/  @P1 DADD R6, R6, R8 ;  /* 0x0000000006061229 */ /* 0x001fce0000000008 */
[----:B------:R-:W-:Y:S01]  /*01b0*/  @P1 STS.64 [R2], R6 ;  /* 0x0000000602001388 */ /* 0x000fe20000000a00 */
[----:B------:R-:W-:Y:S01]  /*01c0*/  BAR.SYNC.DEFER_BLOCKING 0x0 ;  /* 0x0000000000007b1d */ /* 0x000fe20000010000 */
[----:B------:R-:W-:-:S05]  /*01d0*/  LOP3.LUT P1, RZ, R3, 0x7, RZ, 0xc0, !PT ;  /* 0x0000000703ff7812 */ /* 0x000fca000782c0ff */
[----:B------:R-:W-:Y:S04]  /*01e0*/  @!P0 LDS.64 R8, [R2+0x10] ;  /* 0x0000100002088984 */ /* 0x000fe80000000a00 */
[----:B------:R-:W0:Y:S02]  /*01f0*/  @!P0 LDS.64 R10, [R2] ;  /* 0x00000000020a8984 */ /* 0x000e240000000a00 */
[----:B0-----:R-:W-:-:S07]  /*0200*/  @!P0 DADD R8, R8, R10 ;  /* 0x0000000008088229 */ /* 0x001fce000000000a */
[----:B------:R-:W-:Y:S01]  /*0210*/  @!P0 STS.64 [R2], R8 ;  /* 0x0000000802008388 */ /* 0x000fe20000000a00 */
        /* <DEDUP_REMOVED lines=37> */
[----:B------:R-:W-:-:S05]  /*0470*/  ISETP.NE.AND P0, PT, R3, RZ, PT ;  /* 0x000000ff0300720c */ /* 0x000fca0003f05270 */
[----:B------:R-:W-:Y:S04]  /*0480*/  @!P1 LDS.64 R4, [R2+0x800] ;  /* 0x0008000002049984 */ /* 0x000fe80000000a00 */
[----:B------:R-:W0:Y:S02]  /*0490*/  @!P1 LDS.64 R10, [R2] ;  /* 0x00000000020a9984 */ /* 0x000e240000000a00 */
[----:B0-----:R-:W-:-:S07]  /*04a0*/  @!P1 DADD R4, R4, R10 ;  /* 0x0000000004049229 */ /* 0x001fce000000000a */
[----:B------:R0:W-:Y:S01]  /*04b0*/  @!P1 STS.64 [R2], R4 ;  /* 0x0000000402009388 */ /* 0x0001e20000000a00 */
[----:B------:R-:W-:Y:S06]  /*04c0*/  BAR.SYNC.DEFER_BLOCKING 0x0 ;  /* 0x0000000000007b1d */ /* 0x000fec0000010000 */
[----:B------:R-:W-:Y:S05]  /*04d0*/  @P0 EXIT ;  /* 0x000000000000094d */ /* 0x000fea0003800000 */
[----:B0-----:R-:W-:Y:S01]  /*04e0*/  LDS.64 R2, [UR4] ;  /* 0x00000004ff027984 */ /* 0x001fe20008000a00 */
[----:B------:R-:W0:Y:S03]  /*04f0*/  LDC.64 R6, c[0x0][0x380] ;  /* 0x0000e000ff067b82 */ /* 0x000e260000000a00 */
[----:B------:R-:W1:Y:S02]  /*0500*/  LDS.64 R4, [UR4+0x1000] ;  /* 0x00100004ff047984 */ /* 0x000e640008000a00 */
[----:B-1----:R-:W-:Y:S01]  /*0510*/  DADD R2, R2, R4 ;  /* 0x0000000002027229 */ /* 0x002fe20000000004 */
[----:B0-----:R-:W-:-:S06]  /*0520*/  IMAD.WIDE.U32 R4, R0, 0x8, R6 ;  /* 0x0000000800047825 */ /* 0x001fcc00078e0006 */
[----:B------:R-:W-:Y:S01]  /*0530*/  STG.E.64 desc[UR6][R4.64], R2 ;  /* 0x0000000204007986 */ /* 0x000fe2000c101b06 */
[----:B------:R-:W-:Y:S05]  /*0540*/  EXIT ;  /* 0x000000000000794d */ /* 0x000fea0003800000 */
.L_x_9:
        /* <DEDUP_REMOVED lines=11> */
.L_x_14:


//--------------------- .nv.shared._Z29matrix_vector_product_kernel2PdPKdS1_l --------------------------
	.section	.nv.shared._Z29matrix_vector_product_kernel2PdPKdS1_l,"aw",@nobits
	.sectionflags	@""
	.align	8
.nv.shared._Z29matrix_vector_product_kernel2PdPKdS1_l:
	.zero		9216


//--------------------- .nv.shared.reserved.0     --------------------------
	.section	.nv.shared.reserved.0,"aw",@nobits
	.weak		__nv_reservedSMEM_offset_0_alias
	.size		__nv_reservedSMEM_offset_0_alias, 0, 64
	.other		__nv_reservedSMEM_offset_0_alias,@"STO_CUDA_RESERVED_SHARED STV_DEFAULT"
__nv_reservedSMEM_offset_0_alias:
	.zero		0
	.zero		64


//--------------------- .nv.shared._Z17reduction_kernel2PdPKdl --------------------------
	.section	.nv.shared._Z17reduction_kernel2PdPKdl,"aw",@nobits
	.sectionflags	@""
	.align	8
.nv.shared._Z17reduction_kernel2PdPKdl:
	.zero		9216


//--------------------- .nv.shared._Z17reduction_kernel1PdPKdl --------------------------
	.section	.nv.shared._Z17reduction_kernel1PdPKdl,"aw",@nobits
	.sectionflags	@""
	.align	8
.nv.shared._Z17reduction_kernel1PdPKdl:
	.zero		9216


//--------------------- .nv.shared._Z17reduction_kernel0PdPKdl --------------------------
	.section	.nv.shared._Z17reduction_kernel0PdPKdl,"aw",@nobits
	.sectionflags	@""
	.align	8
.nv.shared._Z17reduction_kernel0PdPKdl:
	.zero		9216


//--------------------- .nv.constant0._Z29matrix_vector_product_kernel2PdPKdS1_l --------------------------
	.section	.nv.constant0._Z29matrix_vector_product_kernel2PdPKdS1_l,"a",@progbits
	.sectionflags	@""
	.align	4
.nv.constant0._Z29matrix_vector_product_kernel2PdPKdS1_l:
	.zero		928


//--------------------- .nv.constant0._Z17reduction_kernel2PdPKdl --------------------------
	.section	.nv.constant0._Z17reduction_kernel2PdPKdl,"a",@progbits
	.sectionflags	@""
	.align	4
.nv.constant0._Z17reduction_kernel2PdPKdl:
	.zero		920


//--------------------- .nv.constant0._Z17reduction_kernel1PdPKdl --------------------------
	.section	.nv.constant0._Z17reduction_kernel1PdPKdl,"a",@progbits
	.sectionflags	@""
	.align	4
.nv.constant0._Z17reduction_kernel1PdPKdl:
	.zero		920


//--------------------- .nv.constant0._Z17reduction_kernel0PdPKdl --------------------------
	.section	.nv.constant0._Z17reduction_kernel0PdPKdl,"a",@progbits
	.sectionflags	@""
	.align	4
.nv.constant0._Z17reduction_kernel0PdPKdl:
	.zero		920


//--------------------- SYMBOLS --------------------------

	.type		.nv.reservedSmem.offset0,@object
	.size		.nv.reservedSmem.offset0,0x4
	.type		.nv.reservedSmem.cap,@object
	.size		.nv.reservedSmem.cap,0x4
